//
// Generated by NVIDIA NVVM Compiler
//
// Compiler Build ID: CL-36424714
// Cuda compilation tools, release 13.0, V13.0.88
// Based on NVVM 20.0.0
//

.version 9.0
.target sm_100
.address_size 64

	// .globl	_ZN3cub18CUB_300001_SM_10006detail11EmptyKernelIvEEvv
.global .align 1 .b8 _ZN30_INTERNAL_8e9392ef_4_k_cu_main4cuda3std3__45__cpo5beginE[1];
.global .align 1 .b8 _ZN30_INTERNAL_8e9392ef_4_k_cu_main4cuda3std3__45__cpo3endE[1];
.global .align 1 .b8 _ZN30_INTERNAL_8e9392ef_4_k_cu_main4cuda3std3__45__cpo6cbeginE[1];
.global .align 1 .b8 _ZN30_INTERNAL_8e9392ef_4_k_cu_main4cuda3std3__45__cpo4cendE[1];
.global .align 1 .b8 _ZN30_INTERNAL_8e9392ef_4_k_cu_main4cuda3std3__45__cpo6rbeginE[1];
.global .align 1 .b8 _ZN30_INTERNAL_8e9392ef_4_k_cu_main4cuda3std3__45__cpo4rendE[1];
.global .align 1 .b8 _ZN30_INTERNAL_8e9392ef_4_k_cu_main4cuda3std3__45__cpo7crbeginE[1];
.global .align 1 .b8 _ZN30_INTERNAL_8e9392ef_4_k_cu_main4cuda3std3__45__cpo5crendE[1];
.global .align 1 .b8 _ZN30_INTERNAL_8e9392ef_4_k_cu_main4cuda3std3__432_GLOBAL__N__8e9392ef_4_k_cu_main6ignoreE[1];
.global .align 1 .b8 _ZN30_INTERNAL_8e9392ef_4_k_cu_main4cuda3std3__419piecewise_constructE[1];
.global .align 1 .b8 _ZN30_INTERNAL_8e9392ef_4_k_cu_main4cuda3std3__48in_placeE[1];
.global .align 1 .b8 _ZN30_INTERNAL_8e9392ef_4_k_cu_main4cuda3std3__420unreachable_sentinelE[1];
.global .align 1 .b8 _ZN30_INTERNAL_8e9392ef_4_k_cu_main4cuda3std3__47nulloptE[1];
.global .align 1 .b8 _ZN30_INTERNAL_8e9392ef_4_k_cu_main4cuda3std3__48unexpectE[1];
.global .align 1 .b8 _ZN30_INTERNAL_8e9392ef_4_k_cu_main4cuda3std6ranges3__45__cpo4swapE[1];
.global .align 1 .b8 _ZN30_INTERNAL_8e9392ef_4_k_cu_main4cuda3std6ranges3__45__cpo9iter_moveE[1];
.global .align 1 .b8 _ZN30_INTERNAL_8e9392ef_4_k_cu_main4cuda3std6ranges3__45__cpo5beginE[1];
.global .align 1 .b8 _ZN30_INTERNAL_8e9392ef_4_k_cu_main4cuda3std6ranges3__45__cpo3endE[1];
.global .align 1 .b8 _ZN30_INTERNAL_8e9392ef_4_k_cu_main4cuda3std6ranges3__45__cpo6cbeginE[1];
.global .align 1 .b8 _ZN30_INTERNAL_8e9392ef_4_k_cu_main4cuda3std6ranges3__45__cpo4cendE[1];
.global .align 1 .b8 _ZN30_INTERNAL_8e9392ef_4_k_cu_main4cuda3std6ranges3__45__cpo7advanceE[1];
.global .align 1 .b8 _ZN30_INTERNAL_8e9392ef_4_k_cu_main4cuda3std6ranges3__45__cpo9iter_swapE[1];
.global .align 1 .b8 _ZN30_INTERNAL_8e9392ef_4_k_cu_main4cuda3std6ranges3__45__cpo4nextE[1];
.global .align 1 .b8 _ZN30_INTERNAL_8e9392ef_4_k_cu_main4cuda3std6ranges3__45__cpo4prevE[1];
.global .align 1 .b8 _ZN30_INTERNAL_8e9392ef_4_k_cu_main4cuda3std6ranges3__45__cpo4dataE[1];
.global .align 1 .b8 _ZN30_INTERNAL_8e9392ef_4_k_cu_main4cuda3std6ranges3__45__cpo5cdataE[1];
.global .align 1 .b8 _ZN30_INTERNAL_8e9392ef_4_k_cu_main4cuda3std6ranges3__45__cpo4sizeE[1];
.global .align 1 .b8 _ZN30_INTERNAL_8e9392ef_4_k_cu_main4cuda3std6ranges3__45__cpo5ssizeE[1];
.global .align 1 .b8 _ZN30_INTERNAL_8e9392ef_4_k_cu_main4cuda3std6ranges3__45__cpo8distanceE[1];
.global .align 1 .b8 _ZN30_INTERNAL_8e9392ef_4_k_cu_main6thrust24THRUST_300001_SM_1000_NS8cuda_cub3parE[1];
.global .align 1 .b8 _ZN30_INTERNAL_8e9392ef_4_k_cu_main6thrust24THRUST_300001_SM_1000_NS8cuda_cub10par_nosyncE[1];
.global .align 1 .b8 _ZN30_INTERNAL_8e9392ef_4_k_cu_main6thrust24THRUST_300001_SM_1000_NS6system6detail10sequential3seqE[1];
.global .align 1 .b8 _ZN30_INTERNAL_8e9392ef_4_k_cu_main6thrust24THRUST_300001_SM_1000_NS12placeholders2_1E[1];
.global .align 1 .b8 _ZN30_INTERNAL_8e9392ef_4_k_cu_main6thrust24THRUST_300001_SM_1000_NS12placeholders2_2E[1];
.global .align 1 .b8 _ZN30_INTERNAL_8e9392ef_4_k_cu_main6thrust24THRUST_300001_SM_1000_NS12placeholders2_3E[1];
.global .align 1 .b8 _ZN30_INTERNAL_8e9392ef_4_k_cu_main6thrust24THRUST_300001_SM_1000_NS12placeholders2_4E[1];
.global .align 1 .b8 _ZN30_INTERNAL_8e9392ef_4_k_cu_main6thrust24THRUST_300001_SM_1000_NS12placeholders2_5E[1];
.global .align 1 .b8 _ZN30_INTERNAL_8e9392ef_4_k_cu_main6thrust24THRUST_300001_SM_1000_NS12placeholders2_6E[1];
.global .align 1 .b8 _ZN30_INTERNAL_8e9392ef_4_k_cu_main6thrust24THRUST_300001_SM_1000_NS12placeholders2_7E[1];
.global .align 1 .b8 _ZN30_INTERNAL_8e9392ef_4_k_cu_main6thrust24THRUST_300001_SM_1000_NS12placeholders2_8E[1];
.global .align 1 .b8 _ZN30_INTERNAL_8e9392ef_4_k_cu_main6thrust24THRUST_300001_SM_1000_NS12placeholders2_9E[1];
.global .align 1 .b8 _ZN30_INTERNAL_8e9392ef_4_k_cu_main6thrust24THRUST_300001_SM_1000_NS12placeholders3_10E[1];
.global .align 1 .b8 _ZN30_INTERNAL_8e9392ef_4_k_cu_main6thrust24THRUST_300001_SM_1000_NS3seqE[1];

.visible .entry _ZN3cub18CUB_300001_SM_10006detail11EmptyKernelIvEEvv()
{


	ret;

}
	// .globl	_ZN3cub18CUB_300001_SM_10006detail8for_each13static_kernelINS2_12policy_hub_t12policy_500_tEmN6thrust24THRUST_300001_SM_1000_NS8cuda_cub20__uninitialized_fill7functorINS7_10device_ptrIfEEfEEEEvT0_T1_
.visible .entry _ZN3cub18CUB_300001_SM_10006detail8for_each13static_kernelINS2_12policy_hub_t12policy_500_tEmN6thrust24THRUST_300001_SM_1000_NS8cuda_cub20__uninitialized_fill7functorINS7_10device_ptrIfEEfEEEEvT0_T1_(
	.param .u64 _ZN3cub18CUB_300001_SM_10006detail8for_each13static_kernelINS2_12policy_hub_t12policy_500_tEmN6thrust24THRUST_300001_SM_1000_NS8cuda_cub20__uninitialized_fill7functorINS7_10device_ptrIfEEfEEEEvT0_T1__param_0,
	.param .align 8 .b8 _ZN3cub18CUB_300001_SM_10006detail8for_each13static_kernelINS2_12policy_hub_t12policy_500_tEmN6thrust24THRUST_300001_SM_1000_NS8cuda_cub20__uninitialized_fill7functorINS7_10device_ptrIfEEfEEEEvT0_T1__param_1[16]
)
.maxntid 256
{
	.reg .pred 	%p<4>;
	.reg .b16 	%rs<5>;
	.reg .b32 	%r<10>;
	.reg .b32 	%f<3>;
	.reg .b64 	%rd<16>;

	ld.param.f32 	%f2, [_ZN3cub18CUB_300001_SM_10006detail8for_each13static_kernelINS2_12policy_hub_t12policy_500_tEmN6thrust24THRUST_300001_SM_1000_NS8cuda_cub20__uninitialized_fill7functorINS7_10device_ptrIfEEfEEEEvT0_T1__param_1+8];
	ld.param.u64 	%rd4, [_ZN3cub18CUB_300001_SM_10006detail8for_each13static_kernelINS2_12policy_hub_t12policy_500_tEmN6thrust24THRUST_300001_SM_1000_NS8cuda_cub20__uninitialized_fill7functorINS7_10device_ptrIfEEfEEEEvT0_T1__param_1];
	ld.param.u64 	%rd5, [_ZN3cub18CUB_300001_SM_10006detail8for_each13static_kernelINS2_12policy_hub_t12policy_500_tEmN6thrust24THRUST_300001_SM_1000_NS8cuda_cub20__uninitialized_fill7functorINS7_10device_ptrIfEEfEEEEvT0_T1__param_0];
	mov.u32 	%r7, %ctaid.x;
	mul.wide.u32 	%rd1, %r7, 512;
	sub.s64 	%rd2, %rd5, %rd1;
	setp.lt.u64 	%p1, %rd2, 512;
	@%p1 bra 	$L__BB1_2;
	mov.u32 	%r9, %tid.x;
	cvta.to.global.u64 	%rd11, %rd4;
	cvt.u64.u32 	%rd12, %r9;
	add.s64 	%rd13, %rd1, %rd12;
	shl.b64 	%rd14, %rd13, 2;
	add.s64 	%rd15, %rd11, %rd14;
	st.global.f32 	[%rd15], %f2;
	st.global.f32 	[%rd15+1024], %f2;
	bra.uni 	$L__BB1_6;
$L__BB1_2:
	cvta.to.global.u64 	%rd6, %rd4;
	mov.u32 	%r1, %tid.x;
	cvt.u64.u32 	%rd7, %r1;
	setp.le.u64 	%p2, %rd2, %rd7;
	add.s64 	%rd8, %rd1, %rd7;
	shl.b64 	%rd9, %rd8, 2;
	add.s64 	%rd3, %rd6, %rd9;
	@%p2 bra 	$L__BB1_4;
	st.global.f32 	[%rd3], %f2;
$L__BB1_4:
	add.s32 	%r8, %r1, 256;
	cvt.u64.u32 	%rd10, %r8;
	setp.le.u64 	%p3, %rd2, %rd10;
	@%p3 bra 	$L__BB1_6;
	st.global.f32 	[%rd3+1024], %f2;
$L__BB1_6:
	ret;

}
	// .globl	_ZN3cub18CUB_300001_SM_10006detail8for_each13static_kernelINS2_12policy_hub_t12policy_500_tElNS2_12op_wrapper_tIl18arbitrary_functor2N6thrust24THRUST_300001_SM_1000_NS12zip_iteratorIN4cuda3std3__45tupleIJNS9_6detail15normal_iteratorINS9_10device_ptrIfEEEESJ_SJ_EEEEEEEEEvT0_T1_
.visible .entry _ZN3cub18CUB_300001_SM_10006detail8for_each13static_kernelINS2_12policy_hub_t12policy_500_tElNS2_12op_wrapper_tIl18arbitrary_functor2N6thrust24THRUST_300001_SM_1000_NS12zip_iteratorIN4cuda3std3__45tupleIJNS9_6detail15normal_iteratorINS9_10device_ptrIfEEEESJ_SJ_EEEEEEEEEvT0_T1_(
	.param .u64 _ZN3cub18CUB_300001_SM_10006detail8for_each13static_kernelINS2_12policy_hub_t12policy_500_tElNS2_12op_wrapper_tIl18arbitrary_functor2N6thrust24THRUST_300001_SM_1000_NS12zip_iteratorIN4cuda3std3__45tupleIJNS9_6detail15normal_iteratorINS9_10device_ptrIfEEEESJ_SJ_EEEEEEEEEvT0_T1__param_0,
	.param .align 8 .b8 _ZN3cub18CUB_300001_SM_10006detail8for_each13static_kernelINS2_12policy_hub_t12policy_500_tElNS2_12op_wrapper_tIl18arbitrary_functor2N6thrust24THRUST_300001_SM_1000_NS12zip_iteratorIN4cuda3std3__45tupleIJNS9_6detail15normal_iteratorINS9_10device_ptrIfEEEESJ_SJ_EEEEEEEEEvT0_T1__param_1[32]
)
.maxntid 256
{
	.reg .pred 	%p<156>;
	.reg .b16 	%rs<9>;
	.reg .b32 	%r<136>;
	.reg .b32 	%f<944>;
	.reg .b64 	%rd<33>;

	ld.param.u64 	%rd15, [_ZN3cub18CUB_300001_SM_10006detail8for_each13static_kernelINS2_12policy_hub_t12policy_500_tElNS2_12op_wrapper_tIl18arbitrary_functor2N6thrust24THRUST_300001_SM_1000_NS12zip_iteratorIN4cuda3std3__45tupleIJNS9_6detail15normal_iteratorINS9_10device_ptrIfEEEESJ_SJ_EEEEEEEEEvT0_T1__param_1+16];
	ld.param.u64 	%rd14, [_ZN3cub18CUB_300001_SM_10006detail8for_each13static_kernelINS2_12policy_hub_t12policy_500_tElNS2_12op_wrapper_tIl18arbitrary_functor2N6thrust24THRUST_300001_SM_1000_NS12zip_iteratorIN4cuda3std3__45tupleIJNS9_6detail15normal_iteratorINS9_10device_ptrIfEEEESJ_SJ_EEEEEEEEEvT0_T1__param_1+8];
	ld.param.u64 	%rd13, [_ZN3cub18CUB_300001_SM_10006detail8for_each13static_kernelINS2_12policy_hub_t12policy_500_tElNS2_12op_wrapper_tIl18arbitrary_functor2N6thrust24THRUST_300001_SM_1000_NS12zip_iteratorIN4cuda3std3__45tupleIJNS9_6detail15normal_iteratorINS9_10device_ptrIfEEEESJ_SJ_EEEEEEEEEvT0_T1__param_1];
	ld.param.u64 	%rd16, [_ZN3cub18CUB_300001_SM_10006detail8for_each13static_kernelINS2_12policy_hub_t12policy_500_tElNS2_12op_wrapper_tIl18arbitrary_functor2N6thrust24THRUST_300001_SM_1000_NS12zip_iteratorIN4cuda3std3__45tupleIJNS9_6detail15normal_iteratorINS9_10device_ptrIfEEEESJ_SJ_EEEEEEEEEvT0_T1__param_0];
	mov.u32 	%r11, %ctaid.x;
	mul.wide.u32 	%rd1, %r11, 512;
	sub.s64 	%rd2, %rd16, %rd1;
	setp.lt.s64 	%p1, %rd2, 512;
	mov.f32 	%f924, 0f3F800000;
	@%p1 bra 	$L__BB2_38;
	cvta.to.global.u64 	%rd27, %rd13;
	cvta.to.global.u64 	%rd28, %rd14;
	cvta.to.global.u64 	%rd29, %rd15;
	mov.u32 	%r75, %tid.x;
	cvt.u64.u32 	%rd30, %r75;
	add.s64 	%rd31, %rd1, %rd30;
	shl.b64 	%rd32, %rd31, 2;
	add.s64 	%rd3, %rd27, %rd32;
	add.s64 	%rd4, %rd28, %rd32;
	add.s64 	%rd5, %rd29, %rd32;
	ld.global.f32 	%f1, [%rd3];
	ld.global.f32 	%f2, [%rd4];
	add.f32 	%f522, %f2, 0fBF800000;
	mul.f32 	%f523, %f522, 0f3F000000;
	cvt.rzi.f32.f32 	%f524, %f523;
	add.f32 	%f525, %f524, %f524;
	sub.f32 	%f526, %f522, %f525;
	abs.f32 	%f4, %f526;
	abs.f32 	%f5, %f1;
	setp.lt.f32 	%p80, %f5, 0f00800000;
	mul.f32 	%f527, %f5, 0f4B800000;
	selp.f32 	%f528, %f527, %f5, %p80;
	selp.f32 	%f529, 0fC1C00000, 0f00000000, %p80;
	mov.b32 	%r76, %f528;
	add.s32 	%r77, %r76, -1060439283;
	and.b32  	%r78, %r77, -8388608;
	sub.s32 	%r79, %r76, %r78;
	mov.b32 	%f530, %r79;
	cvt.rn.f32.s32 	%f531, %r78;
	fma.rn.f32 	%f532, %f531, 0f34000000, %f529;
	add.f32 	%f533, %f530, 0fBF800000;
	add.f32 	%f534, %f530, 0f3F800000;
	rcp.approx.ftz.f32 	%f535, %f534;
	add.f32 	%f536, %f533, %f533;
	mul.f32 	%f537, %f536, %f535;
	mul.f32 	%f538, %f537, %f537;
	sub.f32 	%f539, %f533, %f537;
	add.f32 	%f540, %f539, %f539;
	neg.f32 	%f541, %f537;
	fma.rn.f32 	%f542, %f541, %f533, %f540;
	mul.rn.f32 	%f543, %f535, %f542;
	fma.rn.f32 	%f544, %f538, 0f3A2C32E4, 0f3B52E7DB;
	fma.rn.f32 	%f545, %f544, %f538, 0f3C93BB73;
	fma.rn.f32 	%f546, %f545, %f538, 0f3DF6384F;
	mul.rn.f32 	%f547, %f546, %f538;
	fma.rn.f32 	%f548, %f537, 0f3FB8AA3B, %f532;
	sub.f32 	%f549, %f532, %f548;
	fma.rn.f32 	%f550, %f537, 0f3FB8AA3B, %f549;
	fma.rn.f32 	%f551, %f543, 0f3FB8AA3B, %f550;
	fma.rn.f32 	%f552, %f537, 0f32A55E34, %f551;
	mul.f32 	%f553, %f547, 0f40400000;
	fma.rn.f32 	%f554, %f553, %f543, %f552;
	fma.rn.f32 	%f555, %f547, %f537, %f554;
	add.rn.f32 	%f556, %f548, %f555;
	neg.f32 	%f557, %f548;
	add.rn.f32 	%f558, %f556, %f557;
	neg.f32 	%f559, %f558;
	add.rn.f32 	%f560, %f555, %f559;
	mul.rn.f32 	%f561, %f556, %f522;
	neg.f32 	%f562, %f561;
	fma.rn.f32 	%f563, %f556, %f522, %f562;
	fma.rn.f32 	%f564, %f560, %f522, %f563;
	cvt.rni.f32.f32 	%f565, %f561;
	sub.f32 	%f566, %f561, %f565;
	add.f32 	%f567, %f566, %f564;
	fma.rn.f32 	%f568, %f567, 0f391FCB8E, 0f3AAF85ED;
	fma.rn.f32 	%f569, %f568, %f567, 0f3C1D9856;
	fma.rn.f32 	%f570, %f569, %f567, 0f3D6357BB;
	fma.rn.f32 	%f571, %f570, %f567, 0f3E75FDEC;
	fma.rn.f32 	%f572, %f571, %f567, 0f3F317218;
	fma.rn.f32 	%f573, %f572, %f567, 0f3F800000;
	cvt.rzi.s32.f32 	%r80, %f565;
	setp.gt.f32 	%p81, %f565, 0f00000000;
	selp.b32 	%r81, 0, -2097152000, %p81;
	add.s32 	%r82, %r81, 2130706432;
	mov.b32 	%f574, %r82;
	mul.f32 	%f575, %f573, %f574;
	shl.b32 	%r83, %r80, 23;
	sub.s32 	%r84, %r83, %r81;
	mov.b32 	%f576, %r84;
	mul.f32 	%f577, %f575, %f576;
	abs.f32 	%f578, %f561;
	setp.gt.f32 	%p82, %f578, 0f43180000;
	setp.lt.f32 	%p83, %f561, 0f00000000;
	selp.f32 	%f579, 0f00000000, 0f7F800000, %p83;
	selp.f32 	%f6, %f579, %f577, %p82;
	setp.eq.f32 	%p84, %f1, 0f3F800000;
	setp.eq.f32 	%p85, %f522, 0f00000000;
	or.pred  	%p86, %p84, %p85;
	@%p86 bra 	$L__BB2_9;
	setp.num.f32 	%p87, %f5, %f5;
	abs.f32 	%f580, %f522;
	setp.num.f32 	%p88, %f580, %f580;
	and.pred  	%p89, %p87, %p88;
	@%p89 bra 	$L__BB2_4;
	add.rn.f32 	%f924, %f1, %f522;
	bra.uni 	$L__BB2_9;
$L__BB2_4:
	setp.neu.f32 	%p90, %f1, 0f00000000;
	setp.neu.f32 	%p91, %f5, 0f7F800000;
	and.pred  	%p92, %p90, %p91;
	@%p92 bra 	$L__BB2_6;
	setp.neu.f32 	%p99, %f4, 0f3F800000;
	add.f32 	%f585, %f1, %f1;
	mov.b32 	%r85, %f585;
	setp.lt.f32 	%p100, %f522, 0f00000000;
	xor.b32  	%r86, %r85, 2139095040;
	selp.b32 	%r87, %r86, %r85, %p100;
	and.b32  	%r88, %r87, 2147483647;
	selp.b32 	%r89, %r88, %r87, %p99;
	mov.b32 	%f924, %r89;
	bra.uni 	$L__BB2_9;
$L__BB2_6:
	setp.eq.f32 	%p93, %f1, 0fBF800000;
	setp.eq.f32 	%p94, %f580, 0f7F800000;
	and.pred  	%p95, %p93, %p94;
	@%p95 bra 	$L__BB2_9;
	setp.geu.f32 	%p96, %f1, 0f00000000;
	mov.f32 	%f924, %f6;
	@%p96 bra 	$L__BB2_9;
	setp.neu.f32 	%p97, %f4, 0f3F800000;
	neg.f32 	%f582, %f6;
	selp.f32 	%f583, %f6, %f582, %p97;
	cvt.rmi.f32.f32 	%f584, %f522;
	setp.neu.f32 	%p98, %f522, %f584;
	selp.f32 	%f924, 0f7FFFFFFF, %f583, %p98;
$L__BB2_9:
	fma.rn.f32 	%f586, %f1, 0fBBBB989D, 0f3F000000;
	cvt.sat.f32.f32 	%f587, %f586;
	mov.f32 	%f588, 0f4B400001;
	mov.f32 	%f589, 0f437C0000;
	fma.rm.f32 	%f590, %f587, %f589, %f588;
	add.f32 	%f591, %f590, 0fCB40007F;
	neg.f32 	%f592, %f591;
	fma.rn.f32 	%f593, %f1, 0fBFB8AA3B, %f592;
	fma.rn.f32 	%f594, %f1, 0fB2A57060, %f593;
	mov.b32 	%r90, %f590;
	shl.b32 	%r91, %r90, 23;
	mov.b32 	%f595, %r91;
	ex2.approx.ftz.f32 	%f596, %f594;
	mul.f32 	%f597, %f596, %f595;
	mul.f32 	%f12, %f924, %f597;
	abs.f32 	%f13, %f2;
	setp.ltu.f32 	%p101, %f13, 0f3FC00000;
	@%p101 bra 	$L__BB2_15;
	setp.geu.f32 	%p102, %f2, 0f00000000;
	setp.gt.f32 	%p103, %f13, 0f42246666;
	selp.f32 	%f14, 0f42246666, %f2, %p103;
	abs.f32 	%f15, %f14;
	setp.lt.f32 	%p104, %f15, 0f00800000;
	mul.f32 	%f598, %f15, 0f4B800000;
	selp.f32 	%f599, %f598, %f15, %p104;
	selp.f32 	%f600, 0fC1C00000, 0f00000000, %p104;
	mov.b32 	%r92, %f599;
	add.s32 	%r93, %r92, -1060439283;
	and.b32  	%r94, %r93, -8388608;
	sub.s32 	%r95, %r92, %r94;
	mov.b32 	%f601, %r95;
	cvt.rn.f32.s32 	%f602, %r94;
	fma.rn.f32 	%f603, %f602, 0f34000000, %f600;
	add.f32 	%f604, %f601, 0fBF800000;
	add.f32 	%f605, %f601, 0f3F800000;
	rcp.approx.ftz.f32 	%f606, %f605;
	add.f32 	%f607, %f604, %f604;
	mul.f32 	%f608, %f607, %f606;
	mul.f32 	%f609, %f608, %f608;
	sub.f32 	%f610, %f604, %f608;
	add.f32 	%f611, %f610, %f610;
	neg.f32 	%f612, %f608;
	fma.rn.f32 	%f613, %f612, %f604, %f611;
	mul.rn.f32 	%f614, %f606, %f613;
	fma.rn.f32 	%f615, %f609, 0f3A2C32E4, 0f3B52E7DB;
	fma.rn.f32 	%f616, %f615, %f609, 0f3C93BB73;
	fma.rn.f32 	%f617, %f616, %f609, 0f3DF6384F;
	mul.rn.f32 	%f618, %f617, %f609;
	fma.rn.f32 	%f619, %f608, 0f3FB8AA3B, %f603;
	sub.f32 	%f620, %f603, %f619;
	fma.rn.f32 	%f621, %f608, 0f3FB8AA3B, %f620;
	fma.rn.f32 	%f622, %f614, 0f3FB8AA3B, %f621;
	fma.rn.f32 	%f623, %f608, 0f32A55E34, %f622;
	fma.rn.f32 	%f624, %f618, %f608, %f623;
	add.rn.f32 	%f625, %f619, %f624;
	neg.f32 	%f626, %f619;
	add.rn.f32 	%f627, %f625, %f626;
	neg.f32 	%f628, %f627;
	add.rn.f32 	%f629, %f624, %f628;
	add.f32 	%f630, %f15, 0fBF000000;
	mul.rn.f32 	%f631, %f625, %f630;
	neg.f32 	%f632, %f631;
	fma.rn.f32 	%f633, %f625, %f630, %f632;
	fma.rn.f32 	%f634, %f629, %f630, %f633;
	mov.f32 	%f635, 0f3FB8AA3B;
	mul.rn.f32 	%f636, %f635, %f15;
	neg.f32 	%f637, %f636;
	fma.rn.f32 	%f638, %f15, 0f3FB8AA3B, %f637;
	fma.rn.f32 	%f639, %f15, 0f32A57060, %f638;
	add.rn.f32 	%f925, %f631, %f637;
	add.rn.f32 	%f640, %f925, %f636;
	neg.f32 	%f641, %f640;
	add.rn.f32 	%f642, %f925, %f641;
	add.rn.f32 	%f643, %f631, %f641;
	neg.f32 	%f644, %f642;
	add.rn.f32 	%f645, %f637, %f644;
	add.rn.f32 	%f646, %f643, %f645;
	sub.f32 	%f647, %f634, %f639;
	add.f32 	%f926, %f647, %f646;
	@%p102 bra 	$L__BB2_12;
	neg.f32 	%f648, %f925;
	neg.f32 	%f926, %f926;
	setp.gt.f32 	%p105, %f15, 0f42040000;
	mov.f32 	%f649, 0f42400000;
	sub.f32 	%f650, %f649, %f925;
	selp.f32 	%f925, %f650, %f648, %p105;
$L__BB2_12:
	setp.geu.f32 	%p106, %f2, 0f00000000;
	cvt.rni.f32.f32 	%f651, %f925;
	sub.f32 	%f652, %f925, %f651;
	add.f32 	%f653, %f926, %f652;
	fma.rn.f32 	%f654, %f653, 0f391FCB8E, 0f3AAF85ED;
	fma.rn.f32 	%f655, %f654, %f653, 0f3C1D9856;
	fma.rn.f32 	%f656, %f655, %f653, 0f3D6357BB;
	fma.rn.f32 	%f657, %f656, %f653, 0f3E75FDEC;
	fma.rn.f32 	%f658, %f657, %f653, 0f3F317218;
	fma.rn.f32 	%f659, %f658, %f653, 0f3F800000;
	cvt.rzi.s32.f32 	%r96, %f651;
	setp.gt.f32 	%p107, %f651, 0f00000000;
	selp.b32 	%r97, 0, -2097152000, %p107;
	add.s32 	%r98, %r97, 2130706432;
	mov.b32 	%f660, %r98;
	mul.f32 	%f661, %f659, %f660;
	shl.b32 	%r99, %r96, 23;
	sub.s32 	%r100, %r99, %r97;
	mov.b32 	%f662, %r100;
	mul.f32 	%f663, %f661, %f662;
	mul.f32 	%f22, %f663, 0f40206C99;
	rcp.approx.ftz.f32 	%f23, %f15;
	fma.rn.f32 	%f664, %f23, 0f388F7971, 0fB8543ED8;
	fma.rn.f32 	%f665, %f664, %f23, 0fB9DDA6BE;
	fma.rn.f32 	%f666, %f665, %f23, 0f3A820ABE;
	fma.rn.f32 	%f667, %f666, %f23, 0fB9920AFD;
	fma.rn.f32 	%f668, %f667, %f23, 0fBB2F4D64;
	fma.rn.f32 	%f669, %f668, %f23, 0f3B638732;
	fma.rn.f32 	%f24, %f669, %f23, 0f3DAAAAAC;
	@%p106 bra 	$L__BB2_14;
	mul.f32 	%f671, %f23, %f24;
	fma.rn.f32 	%f672, %f671, %f14, %f14;
	add.f32 	%f673, %f15, %f15;
	cvt.rni.f32.f32 	%f674, %f673;
	cvt.rzi.s32.f32 	%r101, %f674;
	fma.rn.f32 	%f675, %f674, 0fBF000000, %f15;
	mul.rn.f32 	%f676, %f675, %f675;
	fma.rn.f32 	%f677, %f676, 0fBF17ACC9, 0f40233590;
	fma.rn.f32 	%f678, %f676, 0f3E684E12, 0fBFAAD2E0;
	fma.rn.f32 	%f679, %f677, %f676, 0fC0A55DF6;
	fma.rn.f32 	%f680, %f678, %f676, 0f4081E0CF;
	fma.rn.f32 	%f681, %f676, %f675, 0f00000000;
	fma.rn.f32 	%f682, %f680, %f676, 0fC09DE9E6;
	fma.rn.f32 	%f683, %f679, %f681, 0f00000000;
	fma.rn.f32 	%f684, %f682, %f676, 0f3F800000;
	fma.rn.f32 	%f685, %f675, 0f40490FDB, %f683;
	and.b32  	%r102, %r101, 1;
	setp.eq.b32 	%p108, %r102, 1;
	selp.f32 	%f686, %f684, %f685, %p108;
	and.b32  	%r103, %r101, 2;
	setp.eq.s32 	%p109, %r103, 0;
	mov.f32 	%f687, 0f00000000;
	sub.f32 	%f688, %f687, %f686;
	selp.f32 	%f689, %f686, %f688, %p109;
	mul.rn.f32 	%f690, %f672, %f689;
	neg.f32 	%f691, %f690;
	fma.rn.f32 	%f692, %f672, %f689, %f691;
	mov.f32 	%f693, 0f3F800000;
	div.approx.f32 	%f694, %f693, %f690;
	neg.f32 	%f695, %f694;
	mul.f32 	%f696, %f694, %f695;
	mul.f32 	%f697, %f692, %f696;
	mul.f32 	%f698, %f22, %f697;
	fma.rn.f32 	%f699, %f22, %f694, %f698;
	mul.f32 	%f700, %f699, 0f3F000000;
	setp.gt.f32 	%p110, %f15, 0f42040000;
	mul.f32 	%f701, %f700, 0f27800000;
	selp.f32 	%f927, %f701, %f700, %p110;
	bra.uni 	$L__BB2_16;
$L__BB2_14:
	mul.f32 	%f670, %f23, %f24;
	fma.rn.f32 	%f928, %f670, %f22, %f22;
	bra.uni 	$L__BB2_19;
$L__BB2_15:
	setp.geu.f32 	%p111, %f2, 0f00000000;
	setp.lt.f32 	%p112, %f2, 0fBF000000;
	selp.f32 	%f702, %f2, 0f3F800000, %p112;
	setp.eq.f32 	%p113, %f2, 0f00000000;
	cvt.rni.f32.f32 	%f703, %f2;
	sub.f32 	%f704, %f2, %f703;
	selp.f32 	%f705, %f2, %f704, %p113;
	setp.le.f32 	%p114, %f2, 0f3F000000;
	selp.f32 	%f706, %f705, 0f3F800000, %p114;
	mul.f32 	%f707, %f702, %f706;
	fma.rn.f32 	%f708, %f705, 0fBA8C9F66, 0f3BE903D7;
	fma.rn.f32 	%f709, %f708, %f705, 0fBC1E00B0;
	fma.rn.f32 	%f710, %f709, %f705, 0fBD2CC522;
	fma.rn.f32 	%f711, %f710, %f705, 0f3E2A89B3;
	fma.rn.f32 	%f712, %f711, %f705, 0fBD2C0C05;
	fma.rn.f32 	%f713, %f712, %f705, 0fBF27E7A2;
	fma.rn.f32 	%f714, %f713, %f705, 0f3F13C468;
	fma.rn.f32 	%f715, %f714, %f707, 0f00000000;
	fma.rn.f32 	%f716, %f715, %f705, %f707;
	mov.f32 	%f717, 0f3F800000;
	div.approx.f32 	%f927, %f717, %f716;
	mov.f32 	%f928, %f927;
	@%p111 bra 	$L__BB2_19;
$L__BB2_16:
	cvt.rzi.f32.f32 	%f719, %f2;
	setp.eq.f32 	%p115, %f2, %f719;
	mov.f32 	%f928, 0f7FFFFFFF;
	@%p115 bra 	$L__BB2_19;
	setp.geu.f32 	%p116, %f2, 0fC2246666;
	mov.f32 	%f928, %f927;
	@%p116 bra 	$L__BB2_19;
	cvt.rzi.s32.f32 	%r104, %f2;
	and.b32  	%r105, %r104, 1;
	setp.eq.b32 	%p117, %r105, 1;
	selp.f32 	%f928, 0f00000000, %f927, %p117;
$L__BB2_19:
	div.rn.f32 	%f721, %f12, %f928;
	st.global.f32 	[%rd5], %f721;
	ld.global.f32 	%f31, [%rd3+1024];
	ld.global.f32 	%f32, [%rd4+1024];
	add.f32 	%f722, %f32, 0fBF800000;
	mul.f32 	%f723, %f722, 0f3F000000;
	cvt.rzi.f32.f32 	%f724, %f723;
	add.f32 	%f725, %f724, %f724;
	sub.f32 	%f726, %f722, %f725;
	abs.f32 	%f34, %f726;
	abs.f32 	%f35, %f31;
	setp.lt.f32 	%p118, %f35, 0f00800000;
	mul.f32 	%f727, %f35, 0f4B800000;
	selp.f32 	%f728, %f727, %f35, %p118;
	selp.f32 	%f729, 0fC1C00000, 0f00000000, %p118;
	mov.b32 	%r106, %f728;
	add.s32 	%r107, %r106, -1060439283;
	and.b32  	%r108, %r107, -8388608;
	sub.s32 	%r109, %r106, %r108;
	mov.b32 	%f730, %r109;
	cvt.rn.f32.s32 	%f731, %r108;
	fma.rn.f32 	%f732, %f731, 0f34000000, %f729;
	add.f32 	%f733, %f730, 0fBF800000;
	add.f32 	%f734, %f730, 0f3F800000;
	rcp.approx.ftz.f32 	%f735, %f734;
	add.f32 	%f736, %f733, %f733;
	mul.f32 	%f737, %f736, %f735;
	mul.f32 	%f738, %f737, %f737;
	sub.f32 	%f739, %f733, %f737;
	add.f32 	%f740, %f739, %f739;
	neg.f32 	%f741, %f737;
	fma.rn.f32 	%f742, %f741, %f733, %f740;
	mul.rn.f32 	%f743, %f735, %f742;
	fma.rn.f32 	%f744, %f738, 0f3A2C32E4, 0f3B52E7DB;
	fma.rn.f32 	%f745, %f744, %f738, 0f3C93BB73;
	fma.rn.f32 	%f746, %f745, %f738, 0f3DF6384F;
	mul.rn.f32 	%f747, %f746, %f738;
	fma.rn.f32 	%f748, %f737, 0f3FB8AA3B, %f732;
	sub.f32 	%f749, %f732, %f748;
	fma.rn.f32 	%f750, %f737, 0f3FB8AA3B, %f749;
	fma.rn.f32 	%f751, %f743, 0f3FB8AA3B, %f750;
	fma.rn.f32 	%f752, %f737, 0f32A55E34, %f751;
	mul.f32 	%f753, %f747, 0f40400000;
	fma.rn.f32 	%f754, %f753, %f743, %f752;
	fma.rn.f32 	%f755, %f747, %f737, %f754;
	add.rn.f32 	%f756, %f748, %f755;
	neg.f32 	%f757, %f748;
	add.rn.f32 	%f758, %f756, %f757;
	neg.f32 	%f759, %f758;
	add.rn.f32 	%f760, %f755, %f759;
	mul.rn.f32 	%f761, %f756, %f722;
	neg.f32 	%f762, %f761;
	fma.rn.f32 	%f763, %f756, %f722, %f762;
	fma.rn.f32 	%f764, %f760, %f722, %f763;
	cvt.rni.f32.f32 	%f765, %f761;
	sub.f32 	%f766, %f761, %f765;
	add.f32 	%f767, %f766, %f764;
	fma.rn.f32 	%f768, %f767, 0f391FCB8E, 0f3AAF85ED;
	fma.rn.f32 	%f769, %f768, %f767, 0f3C1D9856;
	fma.rn.f32 	%f770, %f769, %f767, 0f3D6357BB;
	fma.rn.f32 	%f771, %f770, %f767, 0f3E75FDEC;
	fma.rn.f32 	%f772, %f771, %f767, 0f3F317218;
	fma.rn.f32 	%f773, %f772, %f767, 0f3F800000;
	cvt.rzi.s32.f32 	%r110, %f765;
	setp.gt.f32 	%p119, %f765, 0f00000000;
	selp.b32 	%r111, 0, -2097152000, %p119;
	add.s32 	%r112, %r111, 2130706432;
	mov.b32 	%f774, %r112;
	mul.f32 	%f775, %f773, %f774;
	shl.b32 	%r113, %r110, 23;
	sub.s32 	%r114, %r113, %r111;
	mov.b32 	%f776, %r114;
	mul.f32 	%f777, %f775, %f776;
	abs.f32 	%f778, %f761;
	setp.gt.f32 	%p120, %f778, 0f43180000;
	setp.lt.f32 	%p121, %f761, 0f00000000;
	selp.f32 	%f779, 0f00000000, 0f7F800000, %p121;
	selp.f32 	%f36, %f779, %f777, %p120;
	setp.eq.f32 	%p122, %f31, 0f3F800000;
	setp.eq.f32 	%p123, %f722, 0f00000000;
	or.pred  	%p124, %p122, %p123;
	mov.f32 	%f929, 0f3F800000;
	@%p124 bra 	$L__BB2_27;
	setp.nan.f32 	%p125, %f35, %f35;
	abs.f32 	%f780, %f722;
	setp.nan.f32 	%p126, %f780, %f780;
	or.pred  	%p127, %p125, %p126;
	@%p127 bra 	$L__BB2_26;
	setp.eq.f32 	%p128, %f31, 0f00000000;
	setp.eq.f32 	%p129, %f35, 0f7F800000;
	or.pred  	%p130, %p128, %p129;
	@%p130 bra 	$L__BB2_25;
	setp.eq.f32 	%p131, %f31, 0fBF800000;
	setp.eq.f32 	%p132, %f780, 0f7F800000;
	and.pred  	%p133, %p131, %p132;
	@%p133 bra 	$L__BB2_27;
	setp.geu.f32 	%p134, %f31, 0f00000000;
	mov.f32 	%f929, %f36;
	@%p134 bra 	$L__BB2_27;
	setp.neu.f32 	%p135, %f34, 0f3F800000;
	neg.f32 	%f782, %f36;
	selp.f32 	%f783, %f36, %f782, %p135;
	cvt.rmi.f32.f32 	%f784, %f722;
	setp.neu.f32 	%p136, %f722, %f784;
	selp.f32 	%f929, 0f7FFFFFFF, %f783, %p136;
	bra.uni 	$L__BB2_27;
$L__BB2_25:
	setp.neu.f32 	%p137, %f34, 0f3F800000;
	add.f32 	%f785, %f31, %f31;
	mov.b32 	%r115, %f785;
	setp.lt.f32 	%p138, %f722, 0f00000000;
	xor.b32  	%r116, %r115, 2139095040;
	selp.b32 	%r117, %r116, %r115, %p138;
	and.b32  	%r118, %r117, 2147483647;
	selp.b32 	%r119, %r118, %r117, %p137;
	mov.b32 	%f929, %r119;
	bra.uni 	$L__BB2_27;
$L__BB2_26:
	add.rn.f32 	%f929, %f31, %f722;
$L__BB2_27:
	fma.rn.f32 	%f786, %f31, 0fBBBB989D, 0f3F000000;
	cvt.sat.f32.f32 	%f787, %f786;
	mov.f32 	%f788, 0f4B400001;
	mov.f32 	%f789, 0f437C0000;
	fma.rm.f32 	%f790, %f787, %f789, %f788;
	add.f32 	%f791, %f790, 0fCB40007F;
	neg.f32 	%f792, %f791;
	fma.rn.f32 	%f793, %f31, 0fBFB8AA3B, %f792;
	fma.rn.f32 	%f794, %f31, 0fB2A57060, %f793;
	mov.b32 	%r120, %f790;
	shl.b32 	%r121, %r120, 23;
	mov.b32 	%f795, %r121;
	ex2.approx.ftz.f32 	%f796, %f794;
	mul.f32 	%f797, %f796, %f795;
	mul.f32 	%f42, %f929, %f797;
	abs.f32 	%f43, %f32;
	setp.ltu.f32 	%p139, %f43, 0f3FC00000;
	@%p139 bra 	$L__BB2_33;
	setp.geu.f32 	%p140, %f32, 0f00000000;
	setp.gt.f32 	%p141, %f43, 0f42246666;
	selp.f32 	%f44, 0f42246666, %f32, %p141;
	abs.f32 	%f45, %f44;
	setp.lt.f32 	%p142, %f45, 0f00800000;
	mul.f32 	%f798, %f45, 0f4B800000;
	selp.f32 	%f799, %f798, %f45, %p142;
	selp.f32 	%f800, 0fC1C00000, 0f00000000, %p142;
	mov.b32 	%r122, %f799;
	add.s32 	%r123, %r122, -1060439283;
	and.b32  	%r124, %r123, -8388608;
	sub.s32 	%r125, %r122, %r124;
	mov.b32 	%f801, %r125;
	cvt.rn.f32.s32 	%f802, %r124;
	fma.rn.f32 	%f803, %f802, 0f34000000, %f800;
	add.f32 	%f804, %f801, 0fBF800000;
	add.f32 	%f805, %f801, 0f3F800000;
	rcp.approx.ftz.f32 	%f806, %f805;
	add.f32 	%f807, %f804, %f804;
	mul.f32 	%f808, %f807, %f806;
	mul.f32 	%f809, %f808, %f808;
	sub.f32 	%f810, %f804, %f808;
	add.f32 	%f811, %f810, %f810;
	neg.f32 	%f812, %f808;
	fma.rn.f32 	%f813, %f812, %f804, %f811;
	mul.rn.f32 	%f814, %f806, %f813;
	fma.rn.f32 	%f815, %f809, 0f3A2C32E4, 0f3B52E7DB;
	fma.rn.f32 	%f816, %f815, %f809, 0f3C93BB73;
	fma.rn.f32 	%f817, %f816, %f809, 0f3DF6384F;
	mul.rn.f32 	%f818, %f817, %f809;
	fma.rn.f32 	%f819, %f808, 0f3FB8AA3B, %f803;
	sub.f32 	%f820, %f803, %f819;
	fma.rn.f32 	%f821, %f808, 0f3FB8AA3B, %f820;
	fma.rn.f32 	%f822, %f814, 0f3FB8AA3B, %f821;
	fma.rn.f32 	%f823, %f808, 0f32A55E34, %f822;
	fma.rn.f32 	%f824, %f818, %f808, %f823;
	add.rn.f32 	%f825, %f819, %f824;
	neg.f32 	%f826, %f819;
	add.rn.f32 	%f827, %f825, %f826;
	neg.f32 	%f828, %f827;
	add.rn.f32 	%f829, %f824, %f828;
	add.f32 	%f830, %f45, 0fBF000000;
	mul.rn.f32 	%f831, %f825, %f830;
	neg.f32 	%f832, %f831;
	fma.rn.f32 	%f833, %f825, %f830, %f832;
	fma.rn.f32 	%f834, %f829, %f830, %f833;
	mov.f32 	%f835, 0f3FB8AA3B;
	mul.rn.f32 	%f836, %f835, %f45;
	neg.f32 	%f837, %f836;
	fma.rn.f32 	%f838, %f45, 0f3FB8AA3B, %f837;
	fma.rn.f32 	%f839, %f45, 0f32A57060, %f838;
	add.rn.f32 	%f930, %f831, %f837;
	add.rn.f32 	%f840, %f930, %f836;
	neg.f32 	%f841, %f840;
	add.rn.f32 	%f842, %f930, %f841;
	add.rn.f32 	%f843, %f831, %f841;
	neg.f32 	%f844, %f842;
	add.rn.f32 	%f845, %f837, %f844;
	add.rn.f32 	%f846, %f843, %f845;
	sub.f32 	%f847, %f834, %f839;
	add.f32 	%f931, %f847, %f846;
	@%p140 bra 	$L__BB2_30;
	neg.f32 	%f848, %f930;
	neg.f32 	%f931, %f931;
	setp.gt.f32 	%p143, %f45, 0f42040000;
	mov.f32 	%f849, 0f42400000;
	sub.f32 	%f850, %f849, %f930;
	selp.f32 	%f930, %f850, %f848, %p143;
$L__BB2_30:
	setp.lt.f32 	%p144, %f32, 0f00000000;
	cvt.rni.f32.f32 	%f851, %f930;
	sub.f32 	%f852, %f930, %f851;
	add.f32 	%f853, %f931, %f852;
	fma.rn.f32 	%f854, %f853, 0f391FCB8E, 0f3AAF85ED;
	fma.rn.f32 	%f855, %f854, %f853, 0f3C1D9856;
	fma.rn.f32 	%f856, %f855, %f853, 0f3D6357BB;
	fma.rn.f32 	%f857, %f856, %f853, 0f3E75FDEC;
	fma.rn.f32 	%f858, %f857, %f853, 0f3F317218;
	fma.rn.f32 	%f859, %f858, %f853, 0f3F800000;
	cvt.rzi.s32.f32 	%r126, %f851;
	setp.gt.f32 	%p145, %f851, 0f00000000;
	selp.b32 	%r127, 0, -2097152000, %p145;
	add.s32 	%r128, %r127, 2130706432;
	mov.b32 	%f860, %r128;
	mul.f32 	%f861, %f859, %f860;
	shl.b32 	%r129, %r126, 23;
	sub.s32 	%r130, %r129, %r127;
	mov.b32 	%f862, %r130;
	mul.f32 	%f863, %f861, %f862;
	mul.f32 	%f52, %f863, 0f40206C99;
	rcp.approx.ftz.f32 	%f53, %f45;
	fma.rn.f32 	%f864, %f53, 0f388F7971, 0fB8543ED8;
	fma.rn.f32 	%f865, %f864, %f53, 0fB9DDA6BE;
	fma.rn.f32 	%f866, %f865, %f53, 0f3A820ABE;
	fma.rn.f32 	%f867, %f866, %f53, 0fB9920AFD;
	fma.rn.f32 	%f868, %f867, %f53, 0fBB2F4D64;
	fma.rn.f32 	%f869, %f868, %f53, 0f3B638732;
	fma.rn.f32 	%f54, %f869, %f53, 0f3DAAAAAC;
	@%p144 bra 	$L__BB2_32;
	mul.f32 	%f870, %f53, %f54;
	fma.rn.f32 	%f933, %f870, %f52, %f52;
	bra.uni 	$L__BB2_37;
$L__BB2_32:
	mul.f32 	%f871, %f53, %f54;
	fma.rn.f32 	%f872, %f871, %f44, %f44;
	add.f32 	%f873, %f45, %f45;
	cvt.rni.f32.f32 	%f874, %f873;
	cvt.rzi.s32.f32 	%r131, %f874;
	fma.rn.f32 	%f875, %f874, 0fBF000000, %f45;
	mul.rn.f32 	%f876, %f875, %f875;
	fma.rn.f32 	%f877, %f876, 0fBF17ACC9, 0f40233590;
	fma.rn.f32 	%f878, %f876, 0f3E684E12, 0fBFAAD2E0;
	fma.rn.f32 	%f879, %f877, %f876, 0fC0A55DF6;
	fma.rn.f32 	%f880, %f878, %f876, 0f4081E0CF;
	fma.rn.f32 	%f881, %f876, %f875, 0f00000000;
	fma.rn.f32 	%f882, %f880, %f876, 0fC09DE9E6;
	fma.rn.f32 	%f883, %f879, %f881, 0f00000000;
	fma.rn.f32 	%f884, %f882, %f876, 0f3F800000;
	fma.rn.f32 	%f885, %f875, 0f40490FDB, %f883;
	and.b32  	%r132, %r131, 1;
	setp.eq.b32 	%p146, %r132, 1;
	selp.f32 	%f886, %f884, %f885, %p146;
	and.b32  	%r133, %r131, 2;
	setp.eq.s32 	%p147, %r133, 0;
	mov.f32 	%f887, 0f00000000;
	sub.f32 	%f888, %f887, %f886;
	selp.f32 	%f889, %f886, %f888, %p147;
	mul.rn.f32 	%f890, %f872, %f889;
	neg.f32 	%f891, %f890;
	fma.rn.f32 	%f892, %f872, %f889, %f891;
	mov.f32 	%f893, 0f3F800000;
	div.approx.f32 	%f894, %f893, %f890;
	neg.f32 	%f895, %f894;
	mul.f32 	%f896, %f894, %f895;
	mul.f32 	%f897, %f892, %f896;
	mul.f32 	%f898, %f52, %f897;
	fma.rn.f32 	%f899, %f52, %f894, %f898;
	mul.f32 	%f900, %f899, 0f3F000000;
	setp.gt.f32 	%p148, %f45, 0f42040000;
	mul.f32 	%f901, %f900, 0f27800000;
	selp.f32 	%f932, %f901, %f900, %p148;
	bra.uni 	$L__BB2_34;
$L__BB2_33:
	setp.geu.f32 	%p149, %f32, 0f00000000;
	setp.lt.f32 	%p150, %f32, 0fBF000000;
	selp.f32 	%f902, %f32, 0f3F800000, %p150;
	setp.eq.f32 	%p151, %f32, 0f00000000;
	cvt.rni.f32.f32 	%f903, %f32;
	sub.f32 	%f904, %f32, %f903;
	selp.f32 	%f905, %f32, %f904, %p151;
	setp.le.f32 	%p152, %f32, 0f3F000000;
	selp.f32 	%f906, %f905, 0f3F800000, %p152;
	mul.f32 	%f907, %f902, %f906;
	fma.rn.f32 	%f908, %f905, 0fBA8C9F66, 0f3BE903D7;
	fma.rn.f32 	%f909, %f908, %f905, 0fBC1E00B0;
	fma.rn.f32 	%f910, %f909, %f905, 0fBD2CC522;
	fma.rn.f32 	%f911, %f910, %f905, 0f3E2A89B3;
	fma.rn.f32 	%f912, %f911, %f905, 0fBD2C0C05;
	fma.rn.f32 	%f913, %f912, %f905, 0fBF27E7A2;
	fma.rn.f32 	%f914, %f913, %f905, 0f3F13C468;
	fma.rn.f32 	%f915, %f914, %f907, 0f00000000;
	fma.rn.f32 	%f916, %f915, %f905, %f907;
	mov.f32 	%f917, 0f3F800000;
	div.approx.f32 	%f932, %f917, %f916;
	mov.f32 	%f933, %f932;
	@%p149 bra 	$L__BB2_37;
$L__BB2_34:
	cvt.rzi.f32.f32 	%f919, %f32;
	setp.eq.f32 	%p153, %f32, %f919;
	mov.f32 	%f933, 0f7FFFFFFF;
	@%p153 bra 	$L__BB2_37;
	setp.geu.f32 	%p154, %f32, 0fC2246666;
	mov.f32 	%f933, %f932;
	@%p154 bra 	$L__BB2_37;
	cvt.rzi.s32.f32 	%r134, %f32;
	and.b32  	%r135, %r134, 1;
	setp.eq.b32 	%p155, %r135, 1;
	selp.f32 	%f933, 0f00000000, %f932, %p155;
$L__BB2_37:
	div.rn.f32 	%f920, %f42, %f933;
	st.global.f32 	[%rd5+1024], %f920;
	bra.uni 	$L__BB2_78;
$L__BB2_38:
	cvta.to.global.u64 	%rd6, %rd13;
	cvta.to.global.u64 	%rd7, %rd14;
	cvta.to.global.u64 	%rd8, %rd15;
	mov.u32 	%r12, %tid.x;
	cvt.s64.s32 	%rd9, %rd2;
	cvt.u64.u32 	%rd10, %r12;
	setp.le.s64 	%p2, %rd9, %rd10;
	mov.f32 	%f934, 0f3F800000;
	@%p2 bra 	$L__BB2_58;
	add.s64 	%rd11, %rd1, %rd10;
	shl.b64 	%rd17, %rd11, 2;
	add.s64 	%rd18, %rd6, %rd17;
	add.s64 	%rd19, %rd7, %rd17;
	ld.global.f32 	%f61, [%rd18];
	ld.global.f32 	%f62, [%rd19];
	add.f32 	%f122, %f62, 0fBF800000;
	mul.f32 	%f123, %f122, 0f3F000000;
	cvt.rzi.f32.f32 	%f124, %f123;
	add.f32 	%f125, %f124, %f124;
	sub.f32 	%f126, %f122, %f125;
	abs.f32 	%f64, %f126;
	abs.f32 	%f65, %f61;
	setp.lt.f32 	%p3, %f65, 0f00800000;
	mul.f32 	%f127, %f65, 0f4B800000;
	selp.f32 	%f128, %f127, %f65, %p3;
	selp.f32 	%f129, 0fC1C00000, 0f00000000, %p3;
	mov.b32 	%r13, %f128;
	add.s32 	%r14, %r13, -1060439283;
	and.b32  	%r15, %r14, -8388608;
	sub.s32 	%r16, %r13, %r15;
	mov.b32 	%f130, %r16;
	cvt.rn.f32.s32 	%f131, %r15;
	fma.rn.f32 	%f132, %f131, 0f34000000, %f129;
	add.f32 	%f133, %f130, 0fBF800000;
	add.f32 	%f134, %f130, 0f3F800000;
	rcp.approx.ftz.f32 	%f135, %f134;
	add.f32 	%f136, %f133, %f133;
	mul.f32 	%f137, %f136, %f135;
	mul.f32 	%f138, %f137, %f137;
	sub.f32 	%f139, %f133, %f137;
	add.f32 	%f140, %f139, %f139;
	neg.f32 	%f141, %f137;
	fma.rn.f32 	%f142, %f141, %f133, %f140;
	mul.rn.f32 	%f143, %f135, %f142;
	fma.rn.f32 	%f144, %f138, 0f3A2C32E4, 0f3B52E7DB;
	fma.rn.f32 	%f145, %f144, %f138, 0f3C93BB73;
	fma.rn.f32 	%f146, %f145, %f138, 0f3DF6384F;
	mul.rn.f32 	%f147, %f146, %f138;
	fma.rn.f32 	%f148, %f137, 0f3FB8AA3B, %f132;
	sub.f32 	%f149, %f132, %f148;
	fma.rn.f32 	%f150, %f137, 0f3FB8AA3B, %f149;
	fma.rn.f32 	%f151, %f143, 0f3FB8AA3B, %f150;
	fma.rn.f32 	%f152, %f137, 0f32A55E34, %f151;
	mul.f32 	%f153, %f147, 0f40400000;
	fma.rn.f32 	%f154, %f153, %f143, %f152;
	fma.rn.f32 	%f155, %f147, %f137, %f154;
	add.rn.f32 	%f156, %f148, %f155;
	neg.f32 	%f157, %f148;
	add.rn.f32 	%f158, %f156, %f157;
	neg.f32 	%f159, %f158;
	add.rn.f32 	%f160, %f155, %f159;
	mul.rn.f32 	%f161, %f156, %f122;
	neg.f32 	%f162, %f161;
	fma.rn.f32 	%f163, %f156, %f122, %f162;
	fma.rn.f32 	%f164, %f160, %f122, %f163;
	cvt.rni.f32.f32 	%f165, %f161;
	sub.f32 	%f166, %f161, %f165;
	add.f32 	%f167, %f166, %f164;
	fma.rn.f32 	%f168, %f167, 0f391FCB8E, 0f3AAF85ED;
	fma.rn.f32 	%f169, %f168, %f167, 0f3C1D9856;
	fma.rn.f32 	%f170, %f169, %f167, 0f3D6357BB;
	fma.rn.f32 	%f171, %f170, %f167, 0f3E75FDEC;
	fma.rn.f32 	%f172, %f171, %f167, 0f3F317218;
	fma.rn.f32 	%f173, %f172, %f167, 0f3F800000;
	cvt.rzi.s32.f32 	%r17, %f165;
	setp.gt.f32 	%p4, %f165, 0f00000000;
	selp.b32 	%r18, 0, -2097152000, %p4;
	add.s32 	%r19, %r18, 2130706432;
	mov.b32 	%f174, %r19;
	mul.f32 	%f175, %f173, %f174;
	shl.b32 	%r20, %r17, 23;
	sub.s32 	%r21, %r20, %r18;
	mov.b32 	%f176, %r21;
	mul.f32 	%f177, %f175, %f176;
	abs.f32 	%f178, %f161;
	setp.gt.f32 	%p5, %f178, 0f43180000;
	setp.lt.f32 	%p6, %f161, 0f00000000;
	selp.f32 	%f179, 0f00000000, 0f7F800000, %p6;
	selp.f32 	%f66, %f179, %f177, %p5;
	setp.eq.f32 	%p7, %f61, 0f3F800000;
	setp.eq.f32 	%p8, %f122, 0f00000000;
	or.pred  	%p9, %p7, %p8;
	@%p9 bra 	$L__BB2_47;
	setp.num.f32 	%p10, %f65, %f65;
	abs.f32 	%f180, %f122;
	setp.num.f32 	%p11, %f180, %f180;
	and.pred  	%p12, %p10, %p11;
	@%p12 bra 	$L__BB2_42;
	add.rn.f32 	%f934, %f61, %f122;
	bra.uni 	$L__BB2_47;
$L__BB2_42:
	setp.neu.f32 	%p13, %f61, 0f00000000;
	setp.neu.f32 	%p14, %f65, 0f7F800000;
	and.pred  	%p15, %p13, %p14;
	@%p15 bra 	$L__BB2_44;
	setp.neu.f32 	%p22, %f64, 0f3F800000;
	add.f32 	%f185, %f61, %f61;
	mov.b32 	%r22, %f185;
	setp.lt.f32 	%p23, %f122, 0f00000000;
	xor.b32  	%r23, %r22, 2139095040;
	selp.b32 	%r24, %r23, %r22, %p23;
	and.b32  	%r25, %r24, 2147483647;
	selp.b32 	%r26, %r25, %r24, %p22;
	mov.b32 	%f934, %r26;
	bra.uni 	$L__BB2_47;
$L__BB2_44:
	setp.eq.f32 	%p16, %f61, 0fBF800000;
	setp.eq.f32 	%p17, %f180, 0f7F800000;
	and.pred  	%p18, %p16, %p17;
	@%p18 bra 	$L__BB2_47;
	setp.geu.f32 	%p19, %f61, 0f00000000;
	mov.f32 	%f934, %f66;
	@%p19 bra 	$L__BB2_47;
	setp.neu.f32 	%p20, %f64, 0f3F800000;
	neg.f32 	%f182, %f66;
	selp.f32 	%f183, %f66, %f182, %p20;
	cvt.rmi.f32.f32 	%f184, %f122;
	setp.neu.f32 	%p21, %f122, %f184;
	selp.f32 	%f934, 0f7FFFFFFF, %f183, %p21;
$L__BB2_47:
	fma.rn.f32 	%f186, %f61, 0fBBBB989D, 0f3F000000;
	cvt.sat.f32.f32 	%f187, %f186;
	mov.f32 	%f188, 0f4B400001;
	mov.f32 	%f189, 0f437C0000;
	fma.rm.f32 	%f190, %f187, %f189, %f188;
	add.f32 	%f191, %f190, 0fCB40007F;
	neg.f32 	%f192, %f191;
	fma.rn.f32 	%f193, %f61, 0fBFB8AA3B, %f192;
	fma.rn.f32 	%f194, %f61, 0fB2A57060, %f193;
	mov.b32 	%r27, %f190;
	shl.b32 	%r28, %r27, 23;
	mov.b32 	%f195, %r28;
	ex2.approx.ftz.f32 	%f196, %f194;
	mul.f32 	%f197, %f196, %f195;
	mul.f32 	%f72, %f934, %f197;
	abs.f32 	%f73, %f62;
	setp.ltu.f32 	%p24, %f73, 0f3FC00000;
	@%p24 bra 	$L__BB2_53;
	setp.geu.f32 	%p25, %f62, 0f00000000;
	setp.gt.f32 	%p26, %f73, 0f42246666;
	selp.f32 	%f74, 0f42246666, %f62, %p26;
	abs.f32 	%f75, %f74;
	setp.lt.f32 	%p27, %f75, 0f00800000;
	mul.f32 	%f198, %f75, 0f4B800000;
	selp.f32 	%f199, %f198, %f75, %p27;
	selp.f32 	%f200, 0fC1C00000, 0f00000000, %p27;
	mov.b32 	%r29, %f199;
	add.s32 	%r30, %r29, -1060439283;
	and.b32  	%r31, %r30, -8388608;
	sub.s32 	%r32, %r29, %r31;
	mov.b32 	%f201, %r32;
	cvt.rn.f32.s32 	%f202, %r31;
	fma.rn.f32 	%f203, %f202, 0f34000000, %f200;
	add.f32 	%f204, %f201, 0fBF800000;
	add.f32 	%f205, %f201, 0f3F800000;
	rcp.approx.ftz.f32 	%f206, %f205;
	add.f32 	%f207, %f204, %f204;
	mul.f32 	%f208, %f207, %f206;
	mul.f32 	%f209, %f208, %f208;
	sub.f32 	%f210, %f204, %f208;
	add.f32 	%f211, %f210, %f210;
	neg.f32 	%f212, %f208;
	fma.rn.f32 	%f213, %f212, %f204, %f211;
	mul.rn.f32 	%f214, %f206, %f213;
	fma.rn.f32 	%f215, %f209, 0f3A2C32E4, 0f3B52E7DB;
	fma.rn.f32 	%f216, %f215, %f209, 0f3C93BB73;
	fma.rn.f32 	%f217, %f216, %f209, 0f3DF6384F;
	mul.rn.f32 	%f218, %f217, %f209;
	fma.rn.f32 	%f219, %f208, 0f3FB8AA3B, %f203;
	sub.f32 	%f220, %f203, %f219;
	fma.rn.f32 	%f221, %f208, 0f3FB8AA3B, %f220;
	fma.rn.f32 	%f222, %f214, 0f3FB8AA3B, %f221;
	fma.rn.f32 	%f223, %f208, 0f32A55E34, %f222;
	fma.rn.f32 	%f224, %f218, %f208, %f223;
	add.rn.f32 	%f225, %f219, %f224;
	neg.f32 	%f226, %f219;
	add.rn.f32 	%f227, %f225, %f226;
	neg.f32 	%f228, %f227;
	add.rn.f32 	%f229, %f224, %f228;
	add.f32 	%f230, %f75, 0fBF000000;
	mul.rn.f32 	%f231, %f225, %f230;
	neg.f32 	%f232, %f231;
	fma.rn.f32 	%f233, %f225, %f230, %f232;
	fma.rn.f32 	%f234, %f229, %f230, %f233;
	mov.f32 	%f235, 0f3FB8AA3B;
	mul.rn.f32 	%f236, %f235, %f75;
	neg.f32 	%f237, %f236;
	fma.rn.f32 	%f238, %f75, 0f3FB8AA3B, %f237;
	fma.rn.f32 	%f239, %f75, 0f32A57060, %f238;
	add.rn.f32 	%f935, %f231, %f237;
	add.rn.f32 	%f240, %f935, %f236;
	neg.f32 	%f241, %f240;
	add.rn.f32 	%f242, %f935, %f241;
	add.rn.f32 	%f243, %f231, %f241;
	neg.f32 	%f244, %f242;
	add.rn.f32 	%f245, %f237, %f244;
	add.rn.f32 	%f246, %f243, %f245;
	sub.f32 	%f247, %f234, %f239;
	add.f32 	%f936, %f247, %f246;
	@%p25 bra 	$L__BB2_50;
	neg.f32 	%f248, %f935;
	neg.f32 	%f936, %f936;
	setp.gt.f32 	%p28, %f75, 0f42040000;
	mov.f32 	%f249, 0f42400000;
	sub.f32 	%f250, %f249, %f935;
	selp.f32 	%f935, %f250, %f248, %p28;
$L__BB2_50:
	setp.geu.f32 	%p29, %f62, 0f00000000;
	cvt.rni.f32.f32 	%f251, %f935;
	sub.f32 	%f252, %f935, %f251;
	add.f32 	%f253, %f936, %f252;
	fma.rn.f32 	%f254, %f253, 0f391FCB8E, 0f3AAF85ED;
	fma.rn.f32 	%f255, %f254, %f253, 0f3C1D9856;
	fma.rn.f32 	%f256, %f255, %f253, 0f3D6357BB;
	fma.rn.f32 	%f257, %f256, %f253, 0f3E75FDEC;
	fma.rn.f32 	%f258, %f257, %f253, 0f3F317218;
	fma.rn.f32 	%f259, %f258, %f253, 0f3F800000;
	cvt.rzi.s32.f32 	%r33, %f251;
	setp.gt.f32 	%p30, %f251, 0f00000000;
	selp.b32 	%r34, 0, -2097152000, %p30;
	add.s32 	%r35, %r34, 2130706432;
	mov.b32 	%f260, %r35;
	mul.f32 	%f261, %f259, %f260;
	shl.b32 	%r36, %r33, 23;
	sub.s32 	%r37, %r36, %r34;
	mov.b32 	%f262, %r37;
	mul.f32 	%f263, %f261, %f262;
	mul.f32 	%f82, %f263, 0f40206C99;
	rcp.approx.ftz.f32 	%f83, %f75;
	fma.rn.f32 	%f264, %f83, 0f388F7971, 0fB8543ED8;
	fma.rn.f32 	%f265, %f264, %f83, 0fB9DDA6BE;
	fma.rn.f32 	%f266, %f265, %f83, 0f3A820ABE;
	fma.rn.f32 	%f267, %f266, %f83, 0fB9920AFD;
	fma.rn.f32 	%f268, %f267, %f83, 0fBB2F4D64;
	fma.rn.f32 	%f269, %f268, %f83, 0f3B638732;
	fma.rn.f32 	%f84, %f269, %f83, 0f3DAAAAAC;
	@%p29 bra 	$L__BB2_52;
	mul.f32 	%f271, %f83, %f84;
	fma.rn.f32 	%f272, %f271, %f74, %f74;
	add.f32 	%f273, %f75, %f75;
	cvt.rni.f32.f32 	%f274, %f273;
	cvt.rzi.s32.f32 	%r38, %f274;
	fma.rn.f32 	%f275, %f274, 0fBF000000, %f75;
	mul.rn.f32 	%f276, %f275, %f275;
	fma.rn.f32 	%f277, %f276, 0fBF17ACC9, 0f40233590;
	fma.rn.f32 	%f278, %f276, 0f3E684E12, 0fBFAAD2E0;
	fma.rn.f32 	%f279, %f277, %f276, 0fC0A55DF6;
	fma.rn.f32 	%f280, %f278, %f276, 0f4081E0CF;
	fma.rn.f32 	%f281, %f276, %f275, 0f00000000;
	fma.rn.f32 	%f282, %f280, %f276, 0fC09DE9E6;
	fma.rn.f32 	%f283, %f279, %f281, 0f00000000;
	fma.rn.f32 	%f284, %f282, %f276, 0f3F800000;
	fma.rn.f32 	%f285, %f275, 0f40490FDB, %f283;
	and.b32  	%r39, %r38, 1;
	setp.eq.b32 	%p31, %r39, 1;
	selp.f32 	%f286, %f284, %f285, %p31;
	and.b32  	%r40, %r38, 2;
	setp.eq.s32 	%p32, %r40, 0;
	mov.f32 	%f287, 0f00000000;
	sub.f32 	%f288, %f287, %f286;
	selp.f32 	%f289, %f286, %f288, %p32;
	mul.rn.f32 	%f290, %f272, %f289;
	neg.f32 	%f291, %f290;
	fma.rn.f32 	%f292, %f272, %f289, %f291;
	mov.f32 	%f293, 0f3F800000;
	div.approx.f32 	%f294, %f293, %f290;
	neg.f32 	%f295, %f294;
	mul.f32 	%f296, %f294, %f295;
	mul.f32 	%f297, %f292, %f296;
	mul.f32 	%f298, %f82, %f297;
	fma.rn.f32 	%f299, %f82, %f294, %f298;
	mul.f32 	%f300, %f299, 0f3F000000;
	setp.gt.f32 	%p33, %f75, 0f42040000;
	mul.f32 	%f301, %f300, 0f27800000;
	selp.f32 	%f937, %f301, %f300, %p33;
	bra.uni 	$L__BB2_54;
$L__BB2_52:
	mul.f32 	%f270, %f83, %f84;
	fma.rn.f32 	%f938, %f270, %f82, %f82;
	bra.uni 	$L__BB2_57;
$L__BB2_53:
	setp.geu.f32 	%p34, %f62, 0f00000000;
	setp.lt.f32 	%p35, %f62, 0fBF000000;
	selp.f32 	%f302, %f62, 0f3F800000, %p35;
	setp.eq.f32 	%p36, %f62, 0f00000000;
	cvt.rni.f32.f32 	%f303, %f62;
	sub.f32 	%f304, %f62, %f303;
	selp.f32 	%f305, %f62, %f304, %p36;
	setp.le.f32 	%p37, %f62, 0f3F000000;
	selp.f32 	%f306, %f305, 0f3F800000, %p37;
	mul.f32 	%f307, %f302, %f306;
	fma.rn.f32 	%f308, %f305, 0fBA8C9F66, 0f3BE903D7;
	fma.rn.f32 	%f309, %f308, %f305, 0fBC1E00B0;
	fma.rn.f32 	%f310, %f309, %f305, 0fBD2CC522;
	fma.rn.f32 	%f311, %f310, %f305, 0f3E2A89B3;
	fma.rn.f32 	%f312, %f311, %f305, 0fBD2C0C05;
	fma.rn.f32 	%f313, %f312, %f305, 0fBF27E7A2;
	fma.rn.f32 	%f314, %f313, %f305, 0f3F13C468;
	fma.rn.f32 	%f315, %f314, %f307, 0f00000000;
	fma.rn.f32 	%f316, %f315, %f305, %f307;
	mov.f32 	%f317, 0f3F800000;
	div.approx.f32 	%f937, %f317, %f316;
	mov.f32 	%f938, %f937;
	@%p34 bra 	$L__BB2_57;
$L__BB2_54:
	cvt.rzi.f32.f32 	%f319, %f62;
	setp.eq.f32 	%p38, %f62, %f319;
	mov.f32 	%f938, 0f7FFFFFFF;
	@%p38 bra 	$L__BB2_57;
	setp.geu.f32 	%p39, %f62, 0fC2246666;
	mov.f32 	%f938, %f937;
	@%p39 bra 	$L__BB2_57;
	cvt.rzi.s32.f32 	%r41, %f62;
	and.b32  	%r42, %r41, 1;
	setp.eq.b32 	%p40, %r42, 1;
	selp.f32 	%f938, 0f00000000, %f937, %p40;
$L__BB2_57:
	div.rn.f32 	%f320, %f72, %f938;
	add.s64 	%rd21, %rd8, %rd17;
	st.global.f32 	[%rd21], %f320;
$L__BB2_58:
	cvt.u32.u64 	%r43, %rd10;
	add.s32 	%r44, %r43, 256;
	cvt.u64.u32 	%rd22, %r44;
	setp.le.s64 	%p41, %rd9, %rd22;
	mov.f32 	%f939, 0f3F800000;
	@%p41 bra 	$L__BB2_78;
	add.s64 	%rd23, %rd1, %rd10;
	shl.b64 	%rd24, %rd23, 2;
	add.s64 	%rd25, %rd6, %rd24;
	add.s64 	%rd26, %rd7, %rd24;
	add.s64 	%rd12, %rd8, %rd24;
	ld.global.f32 	%f91, [%rd25+1024];
	ld.global.f32 	%f92, [%rd26+1024];
	add.f32 	%f322, %f92, 0fBF800000;
	mul.f32 	%f323, %f322, 0f3F000000;
	cvt.rzi.f32.f32 	%f324, %f323;
	add.f32 	%f325, %f324, %f324;
	sub.f32 	%f326, %f322, %f325;
	abs.f32 	%f94, %f326;
	abs.f32 	%f95, %f91;
	setp.lt.f32 	%p42, %f95, 0f00800000;
	mul.f32 	%f327, %f95, 0f4B800000;
	selp.f32 	%f328, %f327, %f95, %p42;
	selp.f32 	%f329, 0fC1C00000, 0f00000000, %p42;
	mov.b32 	%r45, %f328;
	add.s32 	%r46, %r45, -1060439283;
	and.b32  	%r47, %r46, -8388608;
	sub.s32 	%r48, %r45, %r47;
	mov.b32 	%f330, %r48;
	cvt.rn.f32.s32 	%f331, %r47;
	fma.rn.f32 	%f332, %f331, 0f34000000, %f329;
	add.f32 	%f333, %f330, 0fBF800000;
	add.f32 	%f334, %f330, 0f3F800000;
	rcp.approx.ftz.f32 	%f335, %f334;
	add.f32 	%f336, %f333, %f333;
	mul.f32 	%f337, %f336, %f335;
	mul.f32 	%f338, %f337, %f337;
	sub.f32 	%f339, %f333, %f337;
	add.f32 	%f340, %f339, %f339;
	neg.f32 	%f341, %f337;
	fma.rn.f32 	%f342, %f341, %f333, %f340;
	mul.rn.f32 	%f343, %f335, %f342;
	fma.rn.f32 	%f344, %f338, 0f3A2C32E4, 0f3B52E7DB;
	fma.rn.f32 	%f345, %f344, %f338, 0f3C93BB73;
	fma.rn.f32 	%f346, %f345, %f338, 0f3DF6384F;
	mul.rn.f32 	%f347, %f346, %f338;
	fma.rn.f32 	%f348, %f337, 0f3FB8AA3B, %f332;
	sub.f32 	%f349, %f332, %f348;
	fma.rn.f32 	%f350, %f337, 0f3FB8AA3B, %f349;
	fma.rn.f32 	%f351, %f343, 0f3FB8AA3B, %f350;
	fma.rn.f32 	%f352, %f337, 0f32A55E34, %f351;
	mul.f32 	%f353, %f347, 0f40400000;
	fma.rn.f32 	%f354, %f353, %f343, %f352;
	fma.rn.f32 	%f355, %f347, %f337, %f354;
	add.rn.f32 	%f356, %f348, %f355;
	neg.f32 	%f357, %f348;
	add.rn.f32 	%f358, %f356, %f357;
	neg.f32 	%f359, %f358;
	add.rn.f32 	%f360, %f355, %f359;
	mul.rn.f32 	%f361, %f356, %f322;
	neg.f32 	%f362, %f361;
	fma.rn.f32 	%f363, %f356, %f322, %f362;
	fma.rn.f32 	%f364, %f360, %f322, %f363;
	cvt.rni.f32.f32 	%f365, %f361;
	sub.f32 	%f366, %f361, %f365;
	add.f32 	%f367, %f366, %f364;
	fma.rn.f32 	%f368, %f367, 0f391FCB8E, 0f3AAF85ED;
	fma.rn.f32 	%f369, %f368, %f367, 0f3C1D9856;
	fma.rn.f32 	%f370, %f369, %f367, 0f3D6357BB;
	fma.rn.f32 	%f371, %f370, %f367, 0f3E75FDEC;
	fma.rn.f32 	%f372, %f371, %f367, 0f3F317218;
	fma.rn.f32 	%f373, %f372, %f367, 0f3F800000;
	cvt.rzi.s32.f32 	%r49, %f365;
	setp.gt.f32 	%p43, %f365, 0f00000000;
	selp.b32 	%r50, 0, -2097152000, %p43;
	add.s32 	%r51, %r50, 2130706432;
	mov.b32 	%f374, %r51;
	mul.f32 	%f375, %f373, %f374;
	shl.b32 	%r52, %r49, 23;
	sub.s32 	%r53, %r52, %r50;
	mov.b32 	%f376, %r53;
	mul.f32 	%f377, %f375, %f376;
	abs.f32 	%f378, %f361;
	setp.gt.f32 	%p44, %f378, 0f43180000;
	setp.lt.f32 	%p45, %f361, 0f00000000;
	selp.f32 	%f379, 0f00000000, 0f7F800000, %p45;
	selp.f32 	%f96, %f379, %f377, %p44;
	setp.eq.f32 	%p46, %f91, 0f3F800000;
	setp.eq.f32 	%p47, %f322, 0f00000000;
	or.pred  	%p48, %p46, %p47;
	@%p48 bra 	$L__BB2_67;
	setp.nan.f32 	%p49, %f95, %f95;
	abs.f32 	%f380, %f322;
	setp.nan.f32 	%p50, %f380, %f380;
	or.pred  	%p51, %p49, %p50;
	@%p51 bra 	$L__BB2_66;
	setp.eq.f32 	%p52, %f91, 0f00000000;
	setp.eq.f32 	%p53, %f95, 0f7F800000;
	or.pred  	%p54, %p52, %p53;
	@%p54 bra 	$L__BB2_65;
	setp.eq.f32 	%p55, %f91, 0fBF800000;
	setp.eq.f32 	%p56, %f380, 0f7F800000;
	and.pred  	%p57, %p55, %p56;
	@%p57 bra 	$L__BB2_67;
	setp.geu.f32 	%p58, %f91, 0f00000000;
	mov.f32 	%f939, %f96;
	@%p58 bra 	$L__BB2_67;
	setp.neu.f32 	%p59, %f94, 0f3F800000;
	neg.f32 	%f382, %f96;
	selp.f32 	%f383, %f96, %f382, %p59;
	cvt.rmi.f32.f32 	%f384, %f322;
	setp.neu.f32 	%p60, %f322, %f384;
	selp.f32 	%f939, 0f7FFFFFFF, %f383, %p60;
	bra.uni 	$L__BB2_67;
$L__BB2_65:
	setp.neu.f32 	%p61, %f94, 0f3F800000;
	add.f32 	%f385, %f91, %f91;
	mov.b32 	%r54, %f385;
	setp.lt.f32 	%p62, %f322, 0f00000000;
	xor.b32  	%r55, %r54, 2139095040;
	selp.b32 	%r56, %r55, %r54, %p62;
	and.b32  	%r57, %r56, 2147483647;
	selp.b32 	%r58, %r57, %r56, %p61;
	mov.b32 	%f939, %r58;
	bra.uni 	$L__BB2_67;
$L__BB2_66:
	add.rn.f32 	%f939, %f91, %f322;
$L__BB2_67:
	fma.rn.f32 	%f386, %f91, 0fBBBB989D, 0f3F000000;
	cvt.sat.f32.f32 	%f387, %f386;
	mov.f32 	%f388, 0f4B400001;
	mov.f32 	%f389, 0f437C0000;
	fma.rm.f32 	%f390, %f387, %f389, %f388;
	add.f32 	%f391, %f390, 0fCB40007F;
	neg.f32 	%f392, %f391;
	fma.rn.f32 	%f393, %f91, 0fBFB8AA3B, %f392;
	fma.rn.f32 	%f394, %f91, 0fB2A57060, %f393;
	mov.b32 	%r59, %f390;
	shl.b32 	%r60, %r59, 23;
	mov.b32 	%f395, %r60;
	ex2.approx.ftz.f32 	%f396, %f394;
	mul.f32 	%f397, %f396, %f395;
	mul.f32 	%f102, %f939, %f397;
	abs.f32 	%f103, %f92;
	setp.ltu.f32 	%p63, %f103, 0f3FC00000;
	@%p63 bra 	$L__BB2_73;
	setp.geu.f32 	%p64, %f92, 0f00000000;
	setp.gt.f32 	%p65, %f103, 0f42246666;
	selp.f32 	%f104, 0f42246666, %f92, %p65;
	abs.f32 	%f105, %f104;
	setp.lt.f32 	%p66, %f105, 0f00800000;
	mul.f32 	%f398, %f105, 0f4B800000;
	selp.f32 	%f399, %f398, %f105, %p66;
	selp.f32 	%f400, 0fC1C00000, 0f00000000, %p66;
	mov.b32 	%r61, %f399;
	add.s32 	%r62, %r61, -1060439283;
	and.b32  	%r63, %r62, -8388608;
	sub.s32 	%r64, %r61, %r63;
	mov.b32 	%f401, %r64;
	cvt.rn.f32.s32 	%f402, %r63;
	fma.rn.f32 	%f403, %f402, 0f34000000, %f400;
	add.f32 	%f404, %f401, 0fBF800000;
	add.f32 	%f405, %f401, 0f3F800000;
	rcp.approx.ftz.f32 	%f406, %f405;
	add.f32 	%f407, %f404, %f404;
	mul.f32 	%f408, %f407, %f406;
	mul.f32 	%f409, %f408, %f408;
	sub.f32 	%f410, %f404, %f408;
	add.f32 	%f411, %f410, %f410;
	neg.f32 	%f412, %f408;
	fma.rn.f32 	%f413, %f412, %f404, %f411;
	mul.rn.f32 	%f414, %f406, %f413;
	fma.rn.f32 	%f415, %f409, 0f3A2C32E4, 0f3B52E7DB;
	fma.rn.f32 	%f416, %f415, %f409, 0f3C93BB73;
	fma.rn.f32 	%f417, %f416, %f409, 0f3DF6384F;
	mul.rn.f32 	%f418, %f417, %f409;
	fma.rn.f32 	%f419, %f408, 0f3FB8AA3B, %f403;
	sub.f32 	%f420, %f403, %f419;
	fma.rn.f32 	%f421, %f408, 0f3FB8AA3B, %f420;
	fma.rn.f32 	%f422, %f414, 0f3FB8AA3B, %f421;
	fma.rn.f32 	%f423, %f408, 0f32A55E34, %f422;
	fma.rn.f32 	%f424, %f418, %f408, %f423;
	add.rn.f32 	%f425, %f419, %f424;
	neg.f32 	%f426, %f419;
	add.rn.f32 	%f427, %f425, %f426;
	neg.f32 	%f428, %f427;
	add.rn.f32 	%f429, %f424, %f428;
	add.f32 	%f430, %f105, 0fBF000000;
	mul.rn.f32 	%f431, %f425, %f430;
	neg.f32 	%f432, %f431;
	fma.rn.f32 	%f433, %f425, %f430, %f432;
	fma.rn.f32 	%f434, %f429, %f430, %f433;
	mov.f32 	%f435, 0f3FB8AA3B;
	mul.rn.f32 	%f436, %f435, %f105;
	neg.f32 	%f437, %f436;
	fma.rn.f32 	%f438, %f105, 0f3FB8AA3B, %f437;
	fma.rn.f32 	%f439, %f105, 0f32A57060, %f438;
	add.rn.f32 	%f940, %f431, %f437;
	add.rn.f32 	%f440, %f940, %f436;
	neg.f32 	%f441, %f440;
	add.rn.f32 	%f442, %f940, %f441;
	add.rn.f32 	%f443, %f431, %f441;
	neg.f32 	%f444, %f442;
	add.rn.f32 	%f445, %f437, %f444;
	add.rn.f32 	%f446, %f443, %f445;
	sub.f32 	%f447, %f434, %f439;
	add.f32 	%f941, %f447, %f446;
	@%p64 bra 	$L__BB2_70;
	neg.f32 	%f448, %f940;
	neg.f32 	%f941, %f941;
	setp.gt.f32 	%p67, %f105, 0f42040000;
	mov.f32 	%f449, 0f42400000;
	sub.f32 	%f450, %f449, %f940;
	selp.f32 	%f940, %f450, %f448, %p67;
$L__BB2_70:
	setp.lt.f32 	%p68, %f92, 0f00000000;
	cvt.rni.f32.f32 	%f451, %f940;
	sub.f32 	%f452, %f940, %f451;
	add.f32 	%f453, %f941, %f452;
	fma.rn.f32 	%f454, %f453, 0f391FCB8E, 0f3AAF85ED;
	fma.rn.f32 	%f455, %f454, %f453, 0f3C1D9856;
	fma.rn.f32 	%f456, %f455, %f453, 0f3D6357BB;
	fma.rn.f32 	%f457, %f456, %f453, 0f3E75FDEC;
	fma.rn.f32 	%f458, %f457, %f453, 0f3F317218;
	fma.rn.f32 	%f459, %f458, %f453, 0f3F800000;
	cvt.rzi.s32.f32 	%r65, %f451;
	setp.gt.f32 	%p69, %f451, 0f00000000;
	selp.b32 	%r66, 0, -2097152000, %p69;
	add.s32 	%r67, %r66, 2130706432;
	mov.b32 	%f460, %r67;
	mul.f32 	%f461, %f459, %f460;
	shl.b32 	%r68, %r65, 23;
	sub.s32 	%r69, %r68, %r66;
	mov.b32 	%f462, %r69;
	mul.f32 	%f463, %f461, %f462;
	mul.f32 	%f112, %f463, 0f40206C99;
	rcp.approx.ftz.f32 	%f113, %f105;
	fma.rn.f32 	%f464, %f113, 0f388F7971, 0fB8543ED8;
	fma.rn.f32 	%f465, %f464, %f113, 0fB9DDA6BE;
	fma.rn.f32 	%f466, %f465, %f113, 0f3A820ABE;
	fma.rn.f32 	%f467, %f466, %f113, 0fB9920AFD;
	fma.rn.f32 	%f468, %f467, %f113, 0fBB2F4D64;
	fma.rn.f32 	%f469, %f468, %f113, 0f3B638732;
	fma.rn.f32 	%f114, %f469, %f113, 0f3DAAAAAC;
	@%p68 bra 	$L__BB2_72;
	mul.f32 	%f470, %f113, %f114;
	fma.rn.f32 	%f943, %f470, %f112, %f112;
	bra.uni 	$L__BB2_77;
$L__BB2_72:
	mul.f32 	%f471, %f113, %f114;
	fma.rn.f32 	%f472, %f471, %f104, %f104;
	add.f32 	%f473, %f105, %f105;
	cvt.rni.f32.f32 	%f474, %f473;
	cvt.rzi.s32.f32 	%r70, %f474;
	fma.rn.f32 	%f475, %f474, 0fBF000000, %f105;
	mul.rn.f32 	%f476, %f475, %f475;
	fma.rn.f32 	%f477, %f476, 0fBF17ACC9, 0f40233590;
	fma.rn.f32 	%f478, %f476, 0f3E684E12, 0fBFAAD2E0;
	fma.rn.f32 	%f479, %f477, %f476, 0fC0A55DF6;
	fma.rn.f32 	%f480, %f478, %f476, 0f4081E0CF;
	fma.rn.f32 	%f481, %f476, %f475, 0f00000000;
	fma.rn.f32 	%f482, %f480, %f476, 0fC09DE9E6;
	fma.rn.f32 	%f483, %f479, %f481, 0f00000000;
	fma.rn.f32 	%f484, %f482, %f476, 0f3F800000;
	fma.rn.f32 	%f485, %f475, 0f40490FDB, %f483;
	and.b32  	%r71, %r70, 1;
	setp.eq.b32 	%p70, %r71, 1;
	selp.f32 	%f486, %f484, %f485, %p70;
	and.b32  	%r72, %r70, 2;
	setp.eq.s32 	%p71, %r72, 0;
	mov.f32 	%f487, 0f00000000;
	sub.f32 	%f488, %f487, %f486;
	selp.f32 	%f489, %f486, %f488, %p71;
	mul.rn.f32 	%f490, %f472, %f489;
	neg.f32 	%f491, %f490;
	fma.rn.f32 	%f492, %f472, %f489, %f491;
	mov.f32 	%f493, 0f3F800000;
	div.approx.f32 	%f494, %f493, %f490;
	neg.f32 	%f495, %f494;
	mul.f32 	%f496, %f494, %f495;
	mul.f32 	%f497, %f492, %f496;
	mul.f32 	%f498, %f112, %f497;
	fma.rn.f32 	%f499, %f112, %f494, %f498;
	mul.f32 	%f500, %f499, 0f3F000000;
	setp.gt.f32 	%p72, %f105, 0f42040000;
	mul.f32 	%f501, %f500, 0f27800000;
	selp.f32 	%f942, %f501, %f500, %p72;
	bra.uni 	$L__BB2_74;
$L__BB2_73:
	setp.geu.f32 	%p73, %f92, 0f00000000;
	setp.lt.f32 	%p74, %f92, 0fBF000000;
	selp.f32 	%f502, %f92, 0f3F800000, %p74;
	setp.eq.f32 	%p75, %f92, 0f00000000;
	cvt.rni.f32.f32 	%f503, %f92;
	sub.f32 	%f504, %f92, %f503;
	selp.f32 	%f505, %f92, %f504, %p75;
	setp.le.f32 	%p76, %f92, 0f3F000000;
	selp.f32 	%f506, %f505, 0f3F800000, %p76;
	mul.f32 	%f507, %f502, %f506;
	fma.rn.f32 	%f508, %f505, 0fBA8C9F66, 0f3BE903D7;
	fma.rn.f32 	%f509, %f508, %f505, 0fBC1E00B0;
	fma.rn.f32 	%f510, %f509, %f505, 0fBD2CC522;
	fma.rn.f32 	%f511, %f510, %f505, 0f3E2A89B3;
	fma.rn.f32 	%f512, %f511, %f505, 0fBD2C0C05;
	fma.rn.f32 	%f513, %f512, %f505, 0fBF27E7A2;
	fma.rn.f32 	%f514, %f513, %f505, 0f3F13C468;
	fma.rn.f32 	%f515, %f514, %f507, 0f00000000;
	fma.rn.f32 	%f516, %f515, %f505, %f507;
	mov.f32 	%f517, 0f3F800000;
	div.approx.f32 	%f942, %f517, %f516;
	mov.f32 	%f943, %f942;
	@%p73 bra 	$L__BB2_77;
$L__BB2_74:
	cvt.rzi.f32.f32 	%f519, %f92;
	setp.eq.f32 	%p77, %f92, %f519;
	mov.f32 	%f943, 0f7FFFFFFF;
	@%p77 bra 	$L__BB2_77;
	setp.geu.f32 	%p78, %f92, 0fC2246666;
	mov.f32 	%f943, %f942;
	@%p78 bra 	$L__BB2_77;
	cvt.rzi.s32.f32 	%r73, %f92;
	and.b32  	%r74, %r73, 1;
	setp.eq.b32 	%p79, %r74, 1;
	selp.f32 	%f943, 0f00000000, %f942, %p79;
$L__BB2_77:
	div.rn.f32 	%f520, %f102, %f943;
	st.global.f32 	[%rd12+1024], %f520;
$L__BB2_78:
	ret;

}


// ===== COMPILED SASS (sm_100) =====

	.target	sm_100

	.elftype	@"ET_EXEC"


//--------------------- .note.nv.tkinfo           --------------------------
	.section	.note.nv.tkinfo,"",@"SHT_NOTE"
	.sectionflags	@"SHF_NOTE_NV_TKINFO"
	.tkinfo
        /*0018*/ 	.word	0x00000002
        /*0030*/ 	.string	""
        /*0030*/ 	.string	"ptxas"
        /*0030*/ 	.string	"Cuda compilation tools, release 13.0, V13.0.88"
        /*0030*/ 	.string	"Build cuda_13.0.r13.0/compiler.36424714_0"
        /*0030*/ 	.string	"-arch sm_100 -m 64 "



//--------------------- .note.nv.cuinfo           --------------------------
	.section	.note.nv.cuinfo,"",@"SHT_NOTE"
	.sectionflags	@"SHF_NOTE_NV_CUINFO"
        /*0018*/ 	.short	0x0002
        /*001a*/ 	.short	0x0064
        /*001c*/ 	.short	0x0082
	.zero		2


//--------------------- .nv.info                  --------------------------
	.section	.nv.info,"",@"SHT_CUDA_INFO"
	.align	4


	//----- nvinfo : EIATTR_REGCOUNT
	.align		4
        /*0000*/ 	.byte	0x04, 0x2f
        /*0002*/ 	.short	(.L_44 - .L_43)
	.align		4
.L_43:
        /*0004*/ 	.word	index@(_ZN3cub18CUB_300001_SM_10006detail11EmptyKernelIvEEvv)
        /*0008*/ 	.word	0x00000004


	//----- nvinfo : EIATTR_FRAME_SIZE
	.align		4
.L_44:
        /*000c*/ 	.byte	0x04, 0x11
        /*000e*/ 	.short	(.L_46 - .L_45)
	.align		4
.L_45:
        /*0010*/ 	.word	index@(_ZN3cub18CUB_300001_SM_10006detail11EmptyKernelIvEEvv)
        /*0014*/ 	.word	0x00000000


	//----- nvinfo : EIATTR_REGCOUNT
	.align		4
.L_46:
        /*0018*/ 	.byte	0x04, 0x2f
        /*001a*/ 	.short	(.L_48 - .L_47)
	.align		4
.L_47:
        /*001c*/ 	.word	index@(_ZN3cub18CUB_300001_SM_10006detail8for_each13static_kernelINS2_12policy_hub_t12policy_500_tEmN6thrust24THRUST_300001_SM_1000_NS8cuda_cub20__uninitialized_fill7functorINS7_10device_ptrIfEEfEEEEvT0_T1_)
        /*0020*/ 	.word	0x00000008


	//----- nvinfo : EIATTR_FRAME_SIZE
	.align		4
.L_48:
        /*0024*/ 	.byte	0x04, 0x11
        /*0026*/ 	.short	(.L_50 - .L_49)
	.align		4
.L_49:
        /*0028*/ 	.word	index@(_ZN3cub18CUB_300001_SM_10006detail8for_each13static_kernelINS2_12policy_hub_t12policy_500_tEmN6thrust24THRUST_300001_SM_1000_NS8cuda_cub20__uninitialized_fill7functorINS7_10device_ptrIfEEfEEEEvT0_T1_)
        /*002c*/ 	.word	0x00000000


	//----- nvinfo : EIATTR_REGCOUNT
	.align		4
.L_50:
        /*0030*/ 	.byte	0x04, 0x2f
        /*0032*/ 	.short	(.L_52 - .L_51)
	.align		4
.L_51:
        /*0034*/ 	.word	index@(_ZN3cub18CUB_300001_SM_10006detail8for_each13static_kernelINS2_12policy_hub_t12policy_500_tElNS2_12op_wrapper_tIl18arbitrary_functor2N6thrust24THRUST_300001_SM_1000_NS12zip_iteratorIN4cuda3std3__45tupleIJNS9_6detail15normal_iteratorINS9_10device_ptrIfEEEESJ_SJ_EEEEEEEEEvT0_T1_)
        /*0038*/ 	.word	0x00000019


	//----- nvinfo : EIATTR_FRAME_SIZE
	.align		4
.L_52:
        /*003c*/ 	.byte	0x04, 0x11
        /*003e*/ 	.short	(.L_54 - .L_53)
	.align		4
.L_53:
        /*0040*/ 	.word	index@($__internal_0_$__cuda_sm3x_div_rn_noftz_f32_slowpath)
        /*0044*/ 	.word	0x00000000


	//----- nvinfo : EIATTR_FRAME_SIZE
	.align		4
.L_54:
        /*0048*/ 	.byte	0x04, 0x11
        /*004a*/ 	.short	(.L_56 - .L_55)
	.align		4
.L_55:
        /*004c*/ 	.word	index@(_ZN3cub18CUB_300001_SM_10006detail8for_each13static_kernelINS2_12policy_hub_t12policy_500_tElNS2_12op_wrapper_tIl18arbitrary_functor2N6thrust24THRUST_300001_SM_1000_NS12zip_iteratorIN4cuda3std3__45tupleIJNS9_6detail15normal_iteratorINS9_10device_ptrIfEEEESJ_SJ_EEEEEEEEEvT0_T1_)
        /*0050*/ 	.word	0x00000000


	//----- nvinfo : EIATTR_MIN_STACK_SIZE
	.align		4
.L_56:
        /*0054*/ 	.byte	0x04, 0x12
        /*0056*/ 	.short	(.L_58 - .L_57)
	.align		4
.L_57:
        /*0058*/ 	.word	index@(_ZN3cub18CUB_300001_SM_10006detail8for_each13static_kernelINS2_12policy_hub_t12policy_500_tElNS2_12op_wrapper_tIl18arbitrary_functor2N6thrust24THRUST_300001_SM_1000_NS12zip_iteratorIN4cuda3std3__45tupleIJNS9_6detail15normal_iteratorINS9_10device_ptrIfEEEESJ_SJ_EEEEEEEEEvT0_T1_)
        /*005c*/ 	.word	0x00000000


	//----- nvinfo : EIATTR_MIN_STACK_SIZE
	.align		4
.L_58:
        /*0060*/ 	.byte	0x04, 0x12
        /*0062*/ 	.short	(.L_60 - .L_59)
	.align		4
.L_59:
        /*0064*/ 	.word	index@(_ZN3cub18CUB_300001_SM_10006detail8for_each13static_kernelINS2_12policy_hub_t12policy_500_tEmN6thrust24THRUST_300001_SM_1000_NS8cuda_cub20__uninitialized_fill7functorINS7_10device_ptrIfEEfEEEEvT0_T1_)
        /*0068*/ 	.word	0x00000000


	//----- nvinfo : EIATTR_MIN_STACK_SIZE
	.align		4
.L_60:
        /*006c*/ 	.byte	0x04, 0x12
        /*006e*/ 	.short	(.L_62 - .L_61)
	.align		4
.L_61:
        /*0070*/ 	.word	index@(_ZN3cub18CUB_300001_SM_10006detail11EmptyKernelIvEEvv)
        /*0074*/ 	.word	0x00000000
.L_62:


//--------------------- .nv.compat                --------------------------
	.section	.nv.compat,"",@"SHT_CUDA_COMPAT_INFO"
	.align	4
        /*0000*/ 	.byte	0x02, 0x09, 0x00, 0x00, 0x02, 0x02, 0x01, 0x00, 0x02, 0x05, 0x05, 0x00, 0x03, 0x07, 0x01, 0x01
        /*0010*/ 	.byte	0x02, 0x03, 0x00, 0x00, 0x02, 0x06, 0x01, 0x00, 0x04, 0x0b, 0x08, 0x00, 0x01, 0x00, 0x00, 0x00
        /*0020*/ 	.byte	0x00, 0x00, 0x00, 0x00


//--------------------- .nv.info._ZN3cub18CUB_300001_SM_10006detail8for_each13static_kernelINS2_12policy_hub_t12policy_500_tElNS2_12op_wrapper_tIl18arbitrary_functor2N6thrust24THRUST_300001_SM_1000_NS12zip_iteratorIN4cuda3std3__45tupleIJNS9_6detail15normal_iteratorINS9_10device_ptrIfEEEESJ_SJ_EEEEEEEEEvT0_T1_ --------------------------
	.section	.nv.info._ZN3cub18CUB_300001_SM_10006detail8for_each13static_kernelINS2_12policy_hub_t12policy_500_tElNS2_12op_wrapper_tIl18arbitrary_functor2N6thrust24THRUST_300001_SM_1000_NS12zip_iteratorIN4cuda3std3__45tupleIJNS9_6detail15normal_iteratorINS9_10device_ptrIfEEEESJ_SJ_EEEEEEEEEvT0_T1_,"",@"SHT_CUDA_INFO"
	.sectionflags	@""
	.align	4


	//----- nvinfo : EIATTR_CUDA_API_VERSION
	.align		4
        /*0000*/ 	.byte	0x04, 0x37
        /*0002*/ 	.short	(.L_64 - .L_63)
.L_63:
        /*0004*/ 	.word	0x00000082


	//----- nvinfo : EIATTR_KPARAM_INFO
	.align		4
.L_64:
        /*0008*/ 	.byte	0x04, 0x17
        /*000a*/ 	.short	(.L_66 - .L_65)
.L_65:
        /*000c*/ 	.word	0x00000000
        /*0010*/ 	.short	0x0001
        /*0012*/ 	.short	0x0008
        /*0014*/ 	.byte	0x00, 0xf0, 0x81, 0x00


	//----- nvinfo : EIATTR_KPARAM_INFO
	.align		4
.L_66:
        /*0018*/ 	.byte	0x04, 0x17
        /*001a*/ 	.short	(.L_68 - .L_67)
.L_67:
        /*001c*/ 	.word	0x00000000
        /*0020*/ 	.short	0x0000
        /*0022*/ 	.short	0x0000
        /*0024*/ 	.byte	0x00, 0xf0, 0x21, 0x00


	//----- nvinfo : EIATTR_SPARSE_MMA_MASK
	.align		4
.L_68:
        /*0028*/ 	.byte	0x03, 0x50
        /*002a*/ 	.short	0x0000


	//----- nvinfo : EIATTR_MAXREG_COUNT
	.align		4
        /*002c*/ 	.byte	0x03, 0x1b
        /*002e*/ 	.short	0x00ff


	//----- nvinfo : EIATTR_MERCURY_ISA_VERSION
	.align		4
        /*0030*/ 	.byte	0x03, 0x5f
        /*0032*/ 	.short	0x0101


	//----- nvinfo : EIATTR_VRC_CTA_INIT_COUNT
	.align		4
        /*0034*/ 	.byte	0x02, 0x4a
	.zero		1
	.zero		1


	//----- nvinfo : EIATTR_EXIT_INSTR_OFFSETS
	.align		4
        /*0038*/ 	.byte	0x04, 0x1c
        /*003a*/ 	.short	(.L_70 - .L_69)


	//   ....[0]....
.L_69:
        /*003c*/ 	.word	0x000024e0


	//   ....[1]....
        /*0040*/ 	.word	0x00003830


	//   ....[2]....
        /*0044*/ 	.word	0x00004ac0


	//----- nvinfo : EIATTR_MAX_THREADS
	.align		4
.L_70:
        /*0048*/ 	.byte	0x04, 0x05
        /*004a*/ 	.short	(.L_72 - .L_71)
.L_71:
        /*004c*/ 	.word	0x00000100
        /*0050*/ 	.word	0x00000001
        /*0054*/ 	.word	0x00000001


	//----- nvinfo : EIATTR_CRS_STACK_SIZE
	.align		4
.L_72:
        /*0058*/ 	.byte	0x04, 0x1e
        /*005a*/ 	.short	(.L_74 - .L_73)
.L_73:
        /*005c*/ 	.word	0x00000000


	//----- nvinfo : EIATTR_CBANK_PARAM_SIZE
	.align		4
.L_74:
        /*0060*/ 	.byte	0x03, 0x19
        /*0062*/ 	.short	0x0028


	//----- nvinfo : EIATTR_PARAM_CBANK
	.align		4
        /*0064*/ 	.byte	0x04, 0x0a
        /*0066*/ 	.short	(.L_76 - .L_75)
	.align		4
.L_75:
        /*0068*/ 	.word	index@(.nv.constant0._ZN3cub18CUB_300001_SM_10006detail8for_each13static_kernelINS2_12policy_hub_t12policy_500_tElNS2_12op_wrapper_tIl18arbitrary_functor2N6thrust24THRUST_300001_SM_1000_NS12zip_iteratorIN4cuda3std3__45tupleIJNS9_6detail15normal_iteratorINS9_10device_ptrIfEEEESJ_SJ_EEEEEEEEEvT0_T1_)
        /*006c*/ 	.short	0x0380
        /*006e*/ 	.short	0x0028


	//----- nvinfo : EIATTR_SW_WAR
	.align		4
.L_76:
        /*0070*/ 	.byte	0x04, 0x36
        /*0072*/ 	.short	(.L_78 - .L_77)
.L_77:
        /*0074*/ 	.word	0x00000008
.L_78:


//--------------------- .nv.info._ZN3cub18CUB_300001_SM_10006detail8for_each13static_kernelINS2_12policy_hub_t12policy_500_tEmN6thrust24THRUST_300001_SM_1000_NS8cuda_cub20__uninitialized_fill7functorINS7_10device_ptrIfEEfEEEEvT0_T1_ --------------------------
	.section	.nv.info._ZN3cub18CUB_300001_SM_10006detail8for_each13static_kernelINS2_12policy_hub_t12policy_500_tEmN6thrust24THRUST_300001_SM_1000_NS8cuda_cub20__uninitialized_fill7functorINS7_10device_ptrIfEEfEEEEvT0_T1_,"",@"SHT_CUDA_INFO"
	.sectionflags	@""
	.align	4


	//----- nvinfo : EIATTR_CUDA_API_VERSION
	.align		4
        /*0000*/ 	.byte	0x04, 0x37
        /*0002*/ 	.short	(.L_80 - .L_79)
.L_79:
        /*0004*/ 	.word	0x00000082


	//----- nvinfo : EIATTR_KPARAM_INFO
	.align		4
.L_80:
        /*0008*/ 	.byte	0x04, 0x17
        /*000a*/ 	.short	(.L_82 - .L_81)
.L_81:
        /*000c*/ 	.word	0x00000000
        /*0010*/ 	.short	0x0001
        /*0012*/ 	.short	0x0008
        /*0014*/ 	.byte	0x00, 0xf0, 0x41, 0x00


	//----- nvinfo : EIATTR_KPARAM_INFO
	.align		4
.L_82:
        /*0018*/ 	.byte	0x04, 0x17
        /*001a*/ 	.short	(.L_84 - .L_83)
.L_83:
        /*001c*/ 	.word	0x00000000
        /*0020*/ 	.short	0x0000
        /*0022*/ 	.short	0x0000
        /*0024*/ 	.byte	0x00, 0xf0, 0x21, 0x00


	//----- nvinfo : EIATTR_SPARSE_MMA_MASK
	.align		4
.L_84:
        /*0028*/ 	.byte	0x03, 0x50
        /*002a*/ 	.short	0x0000


	//----- nvinfo : EIATTR_MAXREG_COUNT
	.align		4
        /*002c*/ 	.byte	0x03, 0x1b
        /*002e*/ 	.short	0x00ff


	//----- nvinfo : EIATTR_MERCURY_ISA_VERSION
	.align		4
        /*0030*/ 	.byte	0x03, 0x5f
        /*0032*/ 	.short	0x0101


	//----- nvinfo : EIATTR_VRC_CTA_INIT_COUNT
	.align		4
        /*0034*/ 	.byte	0x02, 0x4a
	.zero		1
	.zero		1


	//----- nvinfo : EIATTR_EXIT_INSTR_OFFSETS
	.align		4
        /*0038*/ 	.byte	0x04, 0x1c
        /*003a*/ 	.short	(.L_86 - .L_85)


	//   ....[0]....
.L_85:
        /*003c*/ 	.word	0x00000130


	//   ....[1]....
        /*0040*/ 	.word	0x00000230


	//   ....[2]....
        /*0044*/ 	.word	0x00000260


	//----- nvinfo : EIATTR_MAX_THREADS
	.align		4
.L_86:
        /*0048*/ 	.byte	0x04, 0x05
        /*004a*/ 	.short	(.L_88 - .L_87)
.L_87:
        /*004c*/ 	.word	0x00000100
        /*0050*/ 	.word	0x00000001
        /*0054*/ 	.word	0x00000001


	//----- nvinfo : EIATTR_CBANK_PARAM_SIZE
	.align		4
.L_88:
        /*0058*/ 	.byte	0x03, 0x19
        /*005a*/ 	.short	0x0018


	//----- nvinfo : EIATTR_PARAM_CBANK
	.align		4
        /*005c*/ 	.byte	0x04, 0x0a
        /*005e*/ 	.short	(.L_90 - .L_89)
	.align		4
.L_89:
        /*0060*/ 	.word	index@(.nv.constant0._ZN3cub18CUB_300001_SM_10006detail8for_each13static_kernelINS2_12policy_hub_t12policy_500_tEmN6thrust24THRUST_300001_SM_1000_NS8cuda_cub20__uninitialized_fill7functorINS7_10device_ptrIfEEfEEEEvT0_T1_)
        /*0064*/ 	.short	0x0380
        /*0066*/ 	.short	0x0018


	//----- nvinfo : EIATTR_SW_WAR
	.align		4
.L_90:
        /*0068*/ 	.byte	0x04, 0x36
        /*006a*/ 	.short	(.L_92 - .L_91)
.L_91:
        /*006c*/ 	.word	0x00000008
.L_92:


//--------------------- .nv.info._ZN3cub18CUB_300001_SM_10006detail11EmptyKernelIvEEvv --------------------------
	.section	.nv.info._ZN3cub18CUB_300001_SM_10006detail11EmptyKernelIvEEvv,"",@"SHT_CUDA_INFO"
	.sectionflags	@""
	.align	4


	//----- nvinfo : EIATTR_CUDA_API_VERSION
	.align		4
        /*0000*/ 	.byte	0x04, 0x37
        /*0002*/ 	.short	(.L_94 - .L_93)
.L_93:
        /*0004*/ 	.word	0x00000082


	//----- nvinfo : EIATTR_SPARSE_MMA_MASK
	.align		4
.L_94:
        /*0008*/ 	.byte	0x03, 0x50
        /*000a*/ 	.short	0x0000


	//----- nvinfo : EIATTR_MAXREG_COUNT
	.align		4
        /*000c*/ 	.byte	0x03, 0x1b
        /*000e*/ 	.short	0x00ff


	//----- nvinfo : EIATTR_MERCURY_ISA_VERSION
	.align		4
        /*0010*/ 	.byte	0x03, 0x5f
        /*0012*/ 	.short	0x0101


	//----- nvinfo : EIATTR_VRC_CTA_INIT_COUNT
	.align		4
        /*0014*/ 	.byte	0x02, 0x4a
	.zero		1
	.zero		1


	//----- nvinfo : EIATTR_EXIT_INSTR_OFFSETS
	.align		4
        /*0018*/ 	.byte	0x04, 0x1c
        /*001a*/ 	.short	(.L_96 - .L_95)


	//   ....[0]....
.L_95:
        /*001c*/ 	.word	0x00000010


	//----- nvinfo : EIATTR_SW_WAR
	.align		4
.L_96:
        /*0020*/ 	.byte	0x04, 0x36
        /*0022*/ 	.short	(.L_98 - .L_97)
.L_97:
        /*0024*/ 	.word	0x00000008
.L_98:


//--------------------- .nv.callgraph             --------------------------
	.section	.nv.callgraph,"",@"SHT_CUDA_CALLGRAPH"
	.align	4
	.sectionentsize	8
	.align		4
        /*0000*/ 	.word	0x00000000
	.align		4
        /*0004*/ 	.word	0xffffffff
	.align		4
        /*0008*/ 	.word	0x00000000
	.align		4
        /*000c*/ 	.word	0xfffffffe
	.align		4
        /*0010*/ 	.word	0x00000000
	.align		4
        /*0014*/ 	.word	0xfffffffd
	.align		4
        /*0018*/ 	.word	0x00000000
	.align		4
        /*001c*/ 	.word	0xfffffffc


//--------------------- .nv.constant4             --------------------------
	.section	.nv.constant4,"a",@progbits
	.align	8
	.align		8
.nv.constant4:
        /*0000*/ 	.dword	_ZN30_INTERNAL_8e9392ef_4_k_cu_main4cuda3std3__45__cpo5beginE
	.align		8
        /*0008*/ 	.dword	_ZN30_INTERNAL_8e9392ef_4_k_cu_main4cuda3std3__45__cpo3endE
	.align		8
        /*0010*/ 	.dword	_ZN30_INTERNAL_8e9392ef_4_k_cu_main4cuda3std3__45__cpo6cbeginE
	.align		8
        /*0018*/ 	.dword	_ZN30_INTERNAL_8e9392ef_4_k_cu_main4cuda3std3__45__cpo4cendE
	.align		8
        /*0020*/ 	.dword	_ZN30_INTERNAL_8e9392ef_4_k_cu_main4cuda3std3__45__cpo6rbeginE
	.align		8
        /*0028*/ 	.dword	_ZN30_INTERNAL_8e9392ef_4_k_cu_main4cuda3std3__45__cpo4rendE
	.align		8
        /*0030*/ 	.dword	_ZN30_INTERNAL_8e9392ef_4_k_cu_main4cuda3std3__45__cpo7crbeginE
	.align		8
        /*0038*/ 	.dword	_ZN30_INTERNAL_8e9392ef_4_k_cu_main4cuda3std3__45__cpo5crendE
	.align		8
        /*0040*/ 	.dword	_ZN30_INTERNAL_8e9392ef_4_k_cu_main4cuda3std3__432_GLOBAL__N__8e9392ef_4_k_cu_main6ignoreE
	.align		8
        /*0048*/ 	.dword	_ZN30_INTERNAL_8e9392ef_4_k_cu_main4cuda3std3__419piecewise_constructE
	.align		8
        /*0050*/ 	.dword	_ZN30_INTERNAL_8e9392ef_4_k_cu_main4cuda3std3__48in_placeE
	.align		8
        /*0058*/ 	.dword	_ZN30_INTERNAL_8e9392ef_4_k_cu_main4cuda3std3__420unreachable_sentinelE
	.align		8
        /*0060*/ 	.dword	_ZN30_INTERNAL_8e9392ef_4_k_cu_main4cuda3std3__47nulloptE
	.align		8
        /*0068*/ 	.dword	_ZN30_INTERNAL_8e9392ef_4_k_cu_main4cuda3std3__48unexpectE
	.align		8
        /*0070*/ 	.dword	_ZN30_INTERNAL_8e9392ef_4_k_cu_main4cuda3std6ranges3__45__cpo4swapE
	.align		8
        /*0078*/ 	.dword	_ZN30_INTERNAL_8e9392ef_4_k_cu_main4cuda3std6ranges3__45__cpo9iter_moveE
	.align		8
        /*0080*/ 	.dword	_ZN30_INTERNAL_8e9392ef_4_k_cu_main4cuda3std6ranges3__45__cpo5beginE
	.align		8
        /*0088*/ 	.dword	_ZN30_INTERNAL_8e9392ef_4_k_cu_main4cuda3std6ranges3__45__cpo3endE
	.align		8
        /*0090*/ 	.dword	_ZN30_INTERNAL_8e9392ef_4_k_cu_main4cuda3std6ranges3__45__cpo6cbeginE
	.align		8
        /*0098*/ 	.dword	_ZN30_INTERNAL_8e9392ef_4_k_cu_main4cuda3std6ranges3__45__cpo4cendE
	.align		8
        /*00a0*/ 	.dword	_ZN30_INTERNAL_8e9392ef_4_k_cu_main4cuda3std6ranges3__45__cpo7advanceE
	.align		8
        /*00a8*/ 	.dword	_ZN30_INTERNAL_8e9392ef_4_k_cu_main4cuda3std6ranges3__45__cpo9iter_swapE
	.align		8
        /*00b0*/ 	.dword	_ZN30_INTERNAL_8e9392ef_4_k_cu_main4cuda3std6ranges3__45__cpo4nextE
	.align		8
        /*00b8*/ 	.dword	_ZN30_INTERNAL_8e9392ef_4_k_cu_main4cuda3std6ranges3__45__cpo4prevE
	.align		8
        /*00c0*/ 	.dword	_ZN30_INTERNAL_8e9392ef_4_k_cu_main4cuda3std6ranges3__45__cpo4dataE
	.align		8
        /*00c8*/ 	.dword	_ZN30_INTERNAL_8e9392ef_4_k_cu_main4cuda3std6ranges3__45__cpo5cdataE
	.align		8
        /*00d0*/ 	.dword	_ZN30_INTERNAL_8e9392ef_4_k_cu_main4cuda3std6ranges3__45__cpo4sizeE
	.align		8
        /*00d8*/ 	.dword	_ZN30_INTERNAL_8e9392ef_4_k_cu_main4cuda3std6ranges3__45__cpo5ssizeE
	.align		8
        /*00e0*/ 	.dword	_ZN30_INTERNAL_8e9392ef_4_k_cu_main4cuda3std6ranges3__45__cpo8distanceE
	.align		8
        /*00e8*/ 	.dword	_ZN30_INTERNAL_8e9392ef_4_k_cu_main6thrust24THRUST_300001_SM_1000_NS8cuda_cub3parE
	.align		8
        /*00f0*/ 	.dword	_ZN30_INTERNAL_8e9392ef_4_k_cu_main6thrust24THRUST_300001_SM_1000_NS8cuda_cub10par_nosyncE
	.align		8
        /*00f8*/ 	.dword	_ZN30_INTERNAL_8e9392ef_4_k_cu_main6thrust24THRUST_300001_SM_1000_NS6system6detail10sequential3seqE
	.align		8
        /*0100*/ 	.dword	_ZN30_INTERNAL_8e9392ef_4_k_cu_main6thrust24THRUST_300001_SM_1000_NS12placeholders2_1E
	.align		8
        /*0108*/ 	.dword	_ZN30_INTERNAL_8e9392ef_4_k_cu_main6thrust24THRUST_300001_SM_1000_NS12placeholders2_2E
	.align		8
        /*0110*/ 	.dword	_ZN30_INTERNAL_8e9392ef_4_k_cu_main6thrust24THRUST_300001_SM_1000_NS12placeholders2_3E
	.align		8
        /*0118*/ 	.dword	_ZN30_INTERNAL_8e9392ef_4_k_cu_main6thrust24THRUST_300001_SM_1000_NS12placeholders2_4E
	.align		8
        /*0120*/ 	.dword	_ZN30_INTERNAL_8e9392ef_4_k_cu_main6thrust24THRUST_300001_SM_1000_NS12placeholders2_5E
	.align		8
        /*0128*/ 	.dword	_ZN30_INTERNAL_8e9392ef_4_k_cu_main6thrust24THRUST_300001_SM_1000_NS12placeholders2_6E
	.align		8
        /*0130*/ 	.dword	_ZN30_INTERNAL_8e9392ef_4_k_cu_main6thrust24THRUST_300001_SM_1000_NS12placeholders2_7E
	.align		8
        /*0138*/ 	.dword	_ZN30_INTERNAL_8e9392ef_4_k_cu_main6thrust24THRUST_300001_SM_1000_NS12placeholders2_8E
	.align		8
        /*0140*/ 	.dword	_ZN30_INTERNAL_8e9392ef_4_k_cu_main6thrust24THRUST_300001_SM_1000_NS12placeholders2_9E
	.align		8
        /*0148*/ 	.dword	_ZN30_INTERNAL_8e9392ef_4_k_cu_main6thrust24THRUST_300001_SM_1000_NS12placeholders3_10E
	.align		8
        /*0150*/ 	.dword	_ZN30_INTERNAL_8e9392ef_4_k_cu_main6thrust24THRUST_300001_SM_1000_NS3seqE


//--------------------- .text._ZN3cub18CUB_300001_SM_10006detail8for_each13static_kernelINS2_12policy_hub_t12policy_500_tElNS2_12op_wrapper_tIl18arbitrary_functor2N6thrust24THRUST_300001_SM_1000_NS12zip_iteratorIN4cuda3std3__45tupleIJNS9_6detail15normal_iteratorINS9_10device_ptrIfEEEESJ_SJ_EEEEEEEEEvT0_T1_ --------------------------
	.section	.text._ZN3cub18CUB_300001_SM_10006detail8for_each13static_kernelINS2_12policy_hub_t12policy_500_tElNS2_12op_wrapper_tIl18arbitrary_functor2N6thrust24THRUST_300001_SM_1000_NS12zip_iteratorIN4cuda3std3__45tupleIJNS9_6detail15normal_iteratorINS9_10device_ptrIfEEEESJ_SJ_EEEEEEEEEvT0_T1_,"ax",@progbits
	.align	128
        .global         _ZN3cub18CUB_300001_SM_10006detail8for_each13static_kernelINS2_12policy_hub_t12policy_500_tElNS2_12op_wrapper_tIl18arbitrary_functor2N6thrust24THRUST_300001_SM_1000_NS12zip_iteratorIN4cuda3std3__45tupleIJNS9_6detail15normal_iteratorINS9_10device_ptrIfEEEESJ_SJ_EEEEEEEEEvT0_T1_
        .type           _ZN3cub18CUB_300001_SM_10006detail8for_each13static_kernelINS2_12policy_hub_t12policy_500_tElNS2_12op_wrapper_tIl18arbitrary_functor2N6thrust24THRUST_300001_SM_1000_NS12zip_iteratorIN4cuda3std3__45tupleIJNS9_6detail15normal_iteratorINS9_10device_ptrIfEEEESJ_SJ_EEEEEEEEEvT0_T1_,@function
        .size           _ZN3cub18CUB_300001_SM_10006detail8for_each13static_kernelINS2_12policy_hub_t12policy_500_tElNS2_12op_wrapper_tIl18arbitrary_functor2N6thrust24THRUST_300001_SM_1000_NS12zip_iteratorIN4cuda3std3__45tupleIJNS9_6detail15normal_iteratorINS9_10device_ptrIfEEEESJ_SJ_EEEEEEEEEvT0_T1_,(.L_x_56 - _ZN3cub18CUB_300001_SM_10006detail8for_each13static_kernelINS2_12policy_hub_t12policy_500_tElNS2_12op_wrapper_tIl18arbitrary_functor2N6thrust24THRUST_300001_SM_1000_NS12zip_iteratorIN4cuda3std3__45tupleIJNS9_6detail15normal_iteratorINS9_10device_ptrIfEEEESJ_SJ_EEEEEEEEEvT0_T1_)
        .other          _ZN3cub18CUB_300001_SM_10006detail8for_each13static_kernelINS2_12policy_hub_t12policy_500_tElNS2_12op_wrapper_tIl18arbitrary_functor2N6thrust24THRUST_300001_SM_1000_NS12zip_iteratorIN4cuda3std3__45tupleIJNS9_6detail15normal_iteratorINS9_10device_ptrIfEEEESJ_SJ_EEEEEEEEEvT0_T1_,@"STO_CUDA_ENTRY STV_DEFAULT"
_ZN3cub18CUB_300001_SM_10006detail8for_each13static_kernelINS2_12policy_hub_t12policy_500_tElNS2_12op_wrapper_tIl18arbitrary_functor2N6thrust24THRUST_300001_SM_1000_NS12zip_iteratorIN4cuda3std3__45tupleIJNS9_6detail15normal_iteratorINS9_10device_ptrIfEEEESJ_SJ_EEEEEEEEEvT0_T1_:
.text._ZN3cub18CUB_300001_SM_10006detail8for_each13static_kernelINS2_12policy_hub_t12policy_500_tElNS2_12op_wrapper_tIl18arbitrary_functor2N6thrust24THRUST_300001_SM_1000_NS12zip_iteratorIN4cuda3std3__45tupleIJNS9_6detail15normal_iteratorINS9_10device_ptrIfEEEESJ_SJ_EEEEEEEEEvT0_T1_:
[----:B------:R-:W-:Y:S08]  /*0000*/  LDC R1, c[0x0][0x37c] ;  /* 0x0000df00ff017b82 */ /* 0x000ff00000000800 */
[----:B------:R-:W0:Y:S01]  /*0010*/  S2UR UR4, SR_CTAID.X ;  /* 0x00000000000479c3 */ /* 0x000e220000002500 */
[----:B------:R-:W1:Y:S01]  /*0020*/  LDCU.64 UR6, c[0x0][0x380] ;  /* 0x00007000ff0677ac */ /* 0x000e620008000a00 */
[----:B------:R-:W2:Y:S01]  /*0030*/  LDCU.64 UR8, c[0x0][0x358] ;  /* 0x00006b00ff0877ac */ /* 0x000ea20008000a00 */
[----:B0-----:R-:W-:-:S04]  /*0040*/  UIMAD.WIDE.U32 UR4, UR4, 0x200, URZ ;  /* 0x00000200040478a5 */ /* 0x001fc8000f8e00ff */
[----:B-1----:R-:W-:-:S04]  /*0050*/  UIADD3 UR6, UP0, UPT, -UR4, UR6, URZ ;  /* 0x0000000604067290 */ /* 0x002fc8000ff1e1ff */
[----:B------:R-:W-:Y:S02]  /*0060*/  UIADD3.X UR7, UPT, UPT, ~UR5, UR7, URZ, UP0, !UPT ;  /* 0x0000000705077290 */ /* 0x000fe400087fe5ff */
[----:B------:R-:W-:-:S04]  /*0070*/  UISETP.GE.U32.AND UP0, UPT, UR6, 0x200, UPT ;  /* 0x000002000600788c */ /* 0x000fc8000bf06070 */
[----:B------:R-:W-:-:S09]  /*0080*/  UISETP.GE.AND.EX UP0, UPT, UR7, URZ, UPT, UP0 ;  /* 0x000000ff0700728c */ /* 0x000fd2000bf06300 */
[----:B--2---:R-:W-:Y:S05]  /*0090*/  BRA.U !UP0, `(.L_x_0) ;  /* 0x0000002508147547 */ /* 0x004fea000b800000 */
[----:B------:R-:W0:Y:S01]  /*00a0*/  S2R R0, SR_TID.X ;  /* 0x0000000000007919 */ /* 0x000e220000002100 */
[----:B------:R-:W1:Y:S01]  /*00b0*/  LDCU.64 UR6, c[0x0][0x388] ;  /* 0x00007100ff0677ac */ /* 0x000e620008000a00 */
[----:B0-----:R-:W-:-:S04]  /*00c0*/  IADD3 R0, P0, PT, R0, UR4, RZ ;  /* 0x0000000400007c10 */ /* 0x001fc8000ff1e0ff */
[----:B------:R-:W-:Y:S02]  /*00d0*/  IADD3.X R3, PT, PT, RZ, UR5, RZ, P0, !PT ;  /* 0x00000005ff037c10 */ /* 0x000fe400087fe4ff */
[C---:B------:R-:W-:Y:S02]  /*00e0*/  SHF.L.U32 R4, R0.reuse, 0x2, RZ ;  /* 0x0000000200047819 */ /* 0x040fe400000006ff */
[----:B------:R-:W-:Y:S02]  /*00f0*/  SHF.L.U64.HI R2, R0, 0x2, R3 ;  /* 0x0000000200027819 */ /* 0x000fe40000010203 */
[----:B-1----:R-:W-:-:S04]  /*0100*/  IADD3 R8, P0, PT, R4, UR6, RZ ;  /* 0x0000000604087c10 */ /* 0x002fc8000ff1e0ff */
[----:B------:R-:W-:Y:S01]  /*0110*/  IADD3.X R9, PT, PT, R2, UR7, RZ, P0, !PT ;  /* 0x0000000702097c10 */ /* 0x000fe200087fe4ff */
[----:B------:R-:W0:Y:S04]  /*0120*/  LDCU.128 UR4, c[0x0][0x390] ;  /* 0x00007200ff0477ac */ /* 0x000e280008000c00 */
[----:B------:R-:W2:Y:S01]  /*0130*/  LDG.E R0, desc[UR8][R8.64] ;  /* 0x0000000808007981 */ /* 0x000ea2000c1e1900 */
[----:B0-----:R-:W-:-:S04]  /*0140*/  IADD3 R6, P0, PT, R4, UR4, RZ ;  /* 0x0000000404067c10 */ /* 0x001fc8000ff1e0ff */
[----:B------:R-:W-:-:S05]  /*0150*/  IADD3.X R7, PT, PT, R2, UR5, RZ, P0, !PT ;  /* 0x0000000502077c10 */ /* 0x000fca00087fe4ff */
[----:B------:R-:W3:Y:S01]  /*0160*/  LDG.E R10, desc[UR8][R6.64] ;  /* 0x00000008060a7981 */ /* 0x000ee2000c1e1900 */
[----:B------:R-:W-:Y:S01]  /*0170*/  IADD3 R4, P3, PT, R4, UR6, RZ ;  /* 0x0000000604047c10 */ /* 0x000fe2000ff7e0ff */
[----:B------:R-:W-:Y:S01]  /*0180*/  BSSY.RECONVERGENT B0, `(.L_x_1) ;  /* 0x000005c000007945 */ /* 0x000fe20003800200 */
[C---:B--2---:R-:W-:Y:S01]  /*0190*/  FMUL R3, |R0|.reuse, 16777216 ;  /* 0x4b80000000037820 */ /* 0x044fe20000400200 */
[----:B------:R-:W-:-:S04]  /*01a0*/  FSETP.GEU.AND P0, PT, |R0|, 1.175494350822287508e-38, PT ;  /* 0x008000000000780b */ /* 0x000fc80003f0e200 */
[----:B------:R-:W-:-:S04]  /*01b0*/  FSEL R3, R3, |R0|, !P0 ;  /* 0x4000000003037208 */ /* 0x000fc80004000000 */
[----:B------:R-:W-:-:S04]  /*01c0*/  IADD3 R5, PT, PT, R3, -0x3f3504f3, RZ ;  /* 0xc0cafb0d03057810 */ /* 0x000fc80007ffe0ff */
[----:B------:R-:W-:-:S04]  /*01d0*/  LOP3.LUT R12, R5, 0xff800000, RZ, 0xc0, !PT ;  /* 0xff800000050c7812 */ /* 0x000fc800078ec0ff */
[-C--:B------:R-:W-:Y:S02]  /*01e0*/  IADD3 R3, PT, PT, R3, -R12.reuse, RZ ;  /* 0x8000000c03037210 */ /* 0x080fe40007ffe0ff */
[----:B------:R-:W-:-:S03]  /*01f0*/  I2FP.F32.S32 R12, R12 ;  /* 0x0000000c000c7245 */ /* 0x000fc60000201400 */
[C---:B------:R-:W-:Y:S01]  /*0200*/  FADD R11, R3.reuse, 1 ;  /* 0x3f800000030b7421 */ /* 0x040fe20000000000 */
[----:B------:R-:W-:Y:S01]  /*0210*/  FADD R14, R3, -1 ;  /* 0xbf800000030e7421 */ /* 0x000fe20000000000 */
[----:B------:R-:W-:Y:S02]  /*0220*/  FSEL R3, RZ, -24, P0 ;  /* 0xc1c00000ff037808 */ /* 0x000fe40000000000 */
[----:B------:R-:W0:Y:S01]  /*0230*/  MUFU.RCP R13, R11 ;  /* 0x0000000b000d7308 */ /* 0x000e220000001000 */
[----:B------:R-:W-:Y:S02]  /*0240*/  FADD R16, R14, R14 ;  /* 0x0000000e0e107221 */ /* 0x000fe40000000000 */
[----:B------:R-:W-:Y:S01]  /*0250*/  FFMA R12, R12, 1.1920928955078125e-07, R3 ;  /* 0x340000000c0c7823 */ /* 0x000fe20000000003 */
[----:B------:R-:W-:Y:S02]  /*0260*/  HFMA2 R3, -RZ, RZ, 0.771484375, 0.21533203125 ;  /* 0x3a2c32e4ff037431 */ /* 0x000fe400000001ff */
[----:B0-----:R-:W-:-:S04]  /*0270*/  FMUL R5, R13, R16 ;  /* 0x000000100d057220 */ /* 0x001fc80000400000 */
[----:B------:R-:W-:Y:S01]  /*0280*/  FADD R15, R14, -R5 ;  /* 0x800000050e0f7221 */ /* 0x000fe20000000000 */
[C---:B------:R-:W-:Y:S01]  /*0290*/  FMUL R16, R5.reuse, R5 ;  /* 0x0000000505107220 */ /* 0x040fe20000400000 */
[----:B------:R-:W-:Y:S02]  /*02a0*/  FFMA R11, R5, 1.4426950216293334961, R12 ;  /* 0x3fb8aa3b050b7823 */ /* 0x000fe4000000000c */
[----:B------:R-:W-:Y:S01]  /*02b0*/  FADD R15, R15, R15 ;  /* 0x0000000f0f0f7221 */ /* 0x000fe20000000000 */
[----:B------:R-:W-:Y:S01]  /*02c0*/  FFMA R17, R16, R3, 0.0032181653659790754318 ;  /* 0x3b52e7db10117423 */ /* 0x000fe20000000003 */
[----:B------:R-:W-:Y:S02]  /*02d0*/  FADD R12, R12, -R11 ;  /* 0x8000000b0c0c7221 */ /* 0x000fe40000000000 */
[----:B------:R-:W-:Y:S01]  /*02e0*/  FFMA R14, R14, -R5, R15 ;  /* 0x800000050e0e7223 */ /* 0x000fe2000000000f */
[----:B------:R-:W-:-:S03]  /*02f0*/  FFMA R17, R16, R17, 0.018033718690276145935 ;  /* 0x3c93bb7310117423 */ /* 0x000fc60000000011 */
[----:B------:R-:W-:Y:S01]  /*0300*/  FMUL R14, R13, R14 ;  /* 0x0000000e0d0e7220 */ /* 0x000fe20000400000 */
[----:B------:R-:W-:Y:S01]  /*0310*/  FFMA R13, R5, 1.4426950216293334961, R12 ;  /* 0x3fb8aa3b050d7823 */ /* 0x000fe2000000000c */
[----:B------:R-:W-:-:S03]  /*0320*/  FFMA R17, R16, R17, 0.12022458761930465698 ;  /* 0x3df6384f10117423 */ /* 0x000fc60000000011 */
[----:B------:R-:W-:Y:S01]  /*0330*/  FFMA R12, R14, 1.4426950216293334961, R13 ;  /* 0x3fb8aa3b0e0c7823 */ /* 0x000fe2000000000d */
[----:B------:R-:W-:-:S03]  /*0340*/  FMUL R16, R16, R17 ;  /* 0x0000001110107220 */ /* 0x000fc60000400000 */
[----:B------:R-:W-:Y:S01]  /*0350*/  FFMA R13, R5, 1.9251366722983220825e-08, R12 ;  /* 0x32a55e34050d7823 */ /* 0x000fe2000000000c */
[----:B------:R-:W-:-:S04]  /*0360*/  FMUL R12, R16, 3 ;  /* 0x40400000100c7820 */ /* 0x000fc80000400000 */
[----:B------:R-:W-:-:S04]  /*0370*/  FFMA R13, R14, R12, R13 ;  /* 0x0000000c0e0d7223 */ /* 0x000fc8000000000d */
[----:B------:R-:W-:Y:S01]  /*0380*/  FFMA R16, R5, R16, R13 ;  /* 0x0000001005107223 */ /* 0x000fe2000000000d */
[----:B---3--:R-:W-:-:S03]  /*0390*/  FADD R13, R10, -1 ;  /* 0xbf8000000a0d7421 */ /* 0x008fc60000000000 */
[----:B------:R-:W-:-:S04]  /*03a0*/  FADD R14, R11, R16 ;  /* 0x000000100b0e7221 */ /* 0x000fc80000000000 */
[----:B------:R-:W-:Y:S01]  /*03b0*/  FMUL R12, R13, R14 ;  /* 0x0000000e0d0c7220 */ /* 0x000fe20000400000 */
[----:B------:R-:W-:-:S03]  /*03c0*/  FADD R11, -R11, R14 ;  /* 0x0000000e0b0b7221 */ /* 0x000fc60000000100 */
[----:B------:R-:W0:Y:S01]  /*03d0*/  FRND R15, R12 ;  /* 0x0000000c000f7307 */ /* 0x000e220000201000 */
[----:B------:R-:W-:Y:S01]  /*03e0*/  FADD R16, R16, -R11 ;  /* 0x8000000b10107221 */ /* 0x000fe20000000000 */
[C---:B------:R-:W-:Y:S01]  /*03f0*/  FFMA R5, R13.reuse, R14, -R12 ;  /* 0x0000000e0d057223 */ /* 0x040fe2000000080c */
[----:B------:R-:W-:Y:S02]  /*0400*/  MOV R11, 0x391fcb8e ;  /* 0x391fcb8e000b7802 */ /* 0x000fe40000000f00 */
[C---:B------:R-:W-:Y:S01]  /*0410*/  FSETP.GT.AND P1, PT, |R12|.reuse, 152, PT ;  /* 0x431800000c00780b */ /* 0x040fe20003f24200 */
[----:B------:R-:W-:Y:S01]  /*0420*/  FFMA R5, R13, R16, R5 ;  /* 0x000000100d057223 */ /* 0x000fe20000000005 */
[C---:B------:R-:W-:Y:S01]  /*0430*/  FSETP.GEU.AND P2, PT, R12.reuse, RZ, PT ;  /* 0x000000ff0c00720b */ /* 0x040fe20003f4e000 */
[----:B------:R-:W1:Y:S01]  /*0440*/  F2I.NTZ R16, R12 ;  /* 0x0000000c00107305 */ /* 0x000e620000203100 */
[----:B0-----:R-:W-:Y:S01]  /*0450*/  FADD R14, R12, -R15 ;  /* 0x8000000f0c0e7221 */ /* 0x001fe20000000000 */
[----:B------:R-:W-:-:S03]  /*0460*/  FSETP.GT.AND P0, PT, R15, RZ, PT ;  /* 0x000000ff0f00720b */ /* 0x000fc60003f04000 */
[----:B------:R-:W-:Y:S01]  /*0470*/  FADD R14, R5, R14 ;  /* 0x0000000e050e7221 */ /* 0x000fe20000000000 */
[----:B------:R-:W-:Y:S02]  /*0480*/  SEL R15, RZ, 0x83000000, P0 ;  /* 0x83000000ff0f7807 */ /* 0x000fe40000000000 */
[----:B------:R-:W-:Y:S01]  /*0490*/  FSETP.NEU.AND P0, PT, R13, RZ, PT ;  /* 0x000000ff0d00720b */ /* 0x000fe20003f0d000 */
[----:B------:R-:W-:Y:S01]  /*04a0*/  FFMA R5, R14, R11, 0.0013391353422775864601 ;  /* 0x3aaf85ed0e057423 */ /* 0x000fe2000000000b */
[----:B------:R-:W-:Y:S02]  /*04b0*/  IADD3 R18, PT, PT, R15, 0x7f000000, RZ ;  /* 0x7f0000000f127810 */ /* 0x000fe40007ffe0ff */
[----:B------:R-:W-:Y:S01]  /*04c0*/  FSETP.EQ.OR P0, PT, R0, 1, !P0 ;  /* 0x3f8000000000780b */ /* 0x000fe20004702400 */
[----:B------:R-:W-:Y:S01]  /*04d0*/  FFMA R5, R14, R5, 0.0096188392490148544312 ;  /* 0x3c1d98560e057423 */ /* 0x000fe20000000005 */
[----:B-1----:R-:W-:-:S03]  /*04e0*/  LEA R16, R16, -R15, 0x17 ;  /* 0x8000000f10107211 */ /* 0x002fc600078eb8ff */
[----:B------:R-:W-:-:S04]  /*04f0*/  FFMA R5, R14, R5, 0.055503588169813156128 ;  /* 0x3d6357bb0e057423 */ /* 0x000fc80000000005 */
[----:B------:R-:W-:-:S04]  /*0500*/  FFMA R5, R14, R5, 0.24022644758224487305 ;  /* 0x3e75fdec0e057423 */ /* 0x000fc80000000005 */
[----:B------:R-:W-:-:S04]  /*0510*/  FFMA R5, R14, R5, 0.69314718246459960938 ;  /* 0x3f3172180e057423 */ /* 0x000fc80000000005 */
[----:B------:R-:W-:-:S04]  /*0520*/  FFMA R5, R14, R5, 1 ;  /* 0x3f8000000e057423 */ /* 0x000fc80000000005 */
[----:B------:R-:W-:-:S04]  /*0530*/  FMUL R5, R5, R18 ;  /* 0x0000001205057220 */ /* 0x000fc80000400000 */
[----:B------:R-:W-:Y:S01]  /*0540*/  FMUL R16, R5, R16 ;  /* 0x0000001005107220 */ /* 0x000fe20000400000 */
[----:B------:R-:W-:Y:S01]  /*0550*/  IADD3.X R5, PT, PT, R2, UR7, RZ, P3, !PT ;  /* 0x0000000702057c10 */ /* 0x000fe20009ffe4ff */
[----:B------:R-:W-:Y:S01]  /*0560*/  HFMA2 R2, -RZ, RZ, 1.875, 0 ;  /* 0x3f800000ff027431 */ /* 0x000fe200000001ff */
[----:B------:R-:W-:Y:S01]  /*0570*/  @P1 FSEL R16, RZ, +INF , !P2 ;  /* 0x7f800000ff101808 */ /* 0x000fe20005000000 */
[----:B------:R-:W-:Y:S06]  /*0580*/  @P0 BRA `(.L_x_2) ;  /* 0x00000000006c0947 */ /* 0x000fec0003800000 */
[----:B------:R-:W-:-:S04]  /*0590*/  FSETP.NAN.AND P0, PT, |R13|, |R13|, PT ;  /* 0x4000000d0d00720b */ /* 0x000fc80003f08200 */
[----:B------:R-:W-:-:S13]  /*05a0*/  FSETP.NUM.AND P0, PT, |R0|, |R0|, !P0 ;  /* 0x400000000000720b */ /* 0x000fda0004707200 */
[----:B------:R-:W-:Y:S01]  /*05b0*/  @!P0 FADD R2, R0, R13 ;  /* 0x0000000d00028221 */ /* 0x000fe20000000000 */
[----:B------:R-:W-:Y:S06]  /*05c0*/  @!P0 BRA `(.L_x_2) ;  /* 0x00000000005c8947 */ /* 0x000fec0003800000 */
[----:B------:R-:W-:Y:S01]  /*05d0*/  FMUL R14, R13, 0.5 ;  /* 0x3f0000000d0e7820 */ /* 0x000fe20000400000 */
[----:B------:R-:W-:-:S04]  /*05e0*/  FSETP.NEU.AND P0, PT, |R0|, +INF , PT ;  /* 0x7f8000000000780b */ /* 0x000fc80003f0d200 */
[----:B------:R-:W-:Y:S01]  /*05f0*/  FSETP.NEU.AND P0, PT, R0, RZ, P0 ;  /* 0x000000ff0000720b */ /* 0x000fe2000070d000 */
[----:B------:R-:W0:Y:S03]  /*0600*/  FRND.TRUNC R14, R14 ;  /* 0x0000000e000e7307 */ /* 0x000e26000020d000 */
[----:B------:R-:W-:Y:S01]  /*0610*/  FSETP.GEU.OR P1, PT, R10, 1, P0 ;  /* 0x3f8000000a00780b */ /* 0x000fe2000072e400 */
[----:B0-----:R-:W-:-:S04]  /*0620*/  FADD R12, R14, R14 ;  /* 0x0000000e0e0c7221 */ /* 0x001fc80000000000 */
[----:B------:R-:W-:-:S04]  /*0630*/  FADD R15, R13, -R12 ;  /* 0x8000000c0d0f7221 */ /* 0x000fc80000000000 */
[----:B------:R-:W-:Y:S01]  /*0640*/  @!P0 FADD R12, R0, R0 ;  /* 0x00000000000c8221 */ /* 0x000fe20000000000 */
[----:B------:R-:W-:-:S04]  /*0650*/  FSETP.NEU.AND P2, PT, |R15|, 1, !P0 ;  /* 0x3f8000000f00780b */ /* 0x000fc8000474d200 */
[----:B------:R-:W-:-:S09]  /*0660*/  @!P1 LOP3.LUT R12, R12, 0x7f800000, RZ, 0x3c, !PT ;  /* 0x7f8000000c0c9812 */ /* 0x000fd200078e3cff */
[----:B------:R-:W-:-:S04]  /*0670*/  @P2 LOP3.LUT R12, R12, 0x7fffffff, RZ, 0xc0, !PT ;  /* 0x7fffffff0c0c2812 */ /* 0x000fc800078ec0ff */
[----:B------:R-:W-:Y:S01]  /*0680*/  @!P0 MOV R2, R12 ;  /* 0x0000000c00028202 */ /* 0x000fe20000000f00 */
[----:B------:R-:W-:Y:S06]  /*0690*/  @!P0 BRA `(.L_x_2) ;  /* 0x0000000000288947 */ /* 0x000fec0003800000 */
[----:B------:R-:W-:Y:S02]  /*06a0*/  FSETP.NEU.AND P0, PT, |R13|, +INF , PT ;  /* 0x7f8000000d00780b */ /* 0x000fe40003f0d200 */
[----:B------:R-:W-:-:S13]  /*06b0*/  FSETP.EQ.AND P1, PT, R0, -1, PT ;  /* 0xbf8000000000780b */ /* 0x000fda0003f22000 */
[----:B------:R-:W-:Y:S05]  /*06c0*/  @!P0 BRA P1, `(.L_x_2) ;  /* 0x00000000001c8947 */ /* 0x000fea0000800000 */
[----:B------:R-:W-:-:S13]  /*06d0*/  FSETP.GEU.AND P1, PT, R0, RZ, PT ;  /* 0x000000ff0000720b */ /* 0x000fda0003f2e000 */
[----:B------:R-:W0:Y:S01]  /*06e0*/  @!P1 FRND.FLOOR R2, R13 ;  /* 0x0000000d00029307 */ /* 0x000e220000205000 */
[----:B------:R-:W-:-:S04]  /*06f0*/  @!P1 FSETP.NEU.AND P2, PT, |R15|, 1, PT ;  /* 0x3f8000000f00980b */ /* 0x000fc80003f4d200 */
[----:B------:R-:W-:Y:S02]  /*0700*/  @!P1 FSEL R12, R16, -R16, P2 ;  /* 0x80000010100c9208 */ /* 0x000fe40001000000 */
[----:B0-----:R-:W-:Y:S02]  /*0710*/  @!P1 FSETP.NEU.AND P0, PT, R13, R2, PT ;  /* 0x000000020d00920b */ /* 0x001fe40003f0d000 */
[----:B------:R-:W-:Y:S02]  /*0720*/  MOV R2, R16 ;  /* 0x0000001000027202 */ /* 0x000fe40000000f00 */
[----:B------:R-:W-:-:S09]  /*0730*/  @!P1 FSEL R2, R12, +QNAN , !P0 ;  /* 0x7fffffff0c029808 */ /* 0x000fd20004000000 */
.L_x_2:
[----:B------:R-:W-:Y:S05]  /*0740*/  BSYNC.RECONVERGENT B0 ;  /* 0x0000000000007941 */ /* 0x000fea0003800200 */
.L_x_1:
[----:B------:R-:W-:Y:S01]  /*0750*/  HFMA2 R13, -RZ, RZ, 0.96630859375, -0.0022525787353515625 ;  /* 0x3bbb989dff0d7431 */ /* 0x000fe200000001ff */
[----:B------:R-:W-:Y:S01]  /*0760*/  MOV R15, 0x437c0000 ;  /* 0x437c0000000f7802 */ /* 0x000fe20000000f00 */
[----:B------:R-:W-:Y:S01]  /*0770*/  BSSY.RECONVERGENT B0, `(.L_x_3) ;  /* 0x00000ac000007945 */ /* 0x000fe20003800200 */
[----:B------:R-:W-:Y:S02]  /*0780*/  FSETP.GE.AND P0, PT, |R10|, 1.5, PT ;  /* 0x3fc000000a00780b */ /* 0x000fe40003f06200 */
[----:B------:R-:W-:-:S04]  /*0790*/  FFMA.SAT R12, R0, -R13, 0.5 ;  /* 0x3f000000000c7423 */ /* 0x000fc8000000280d */
[----:B------:R-:W-:-:S04]  /*07a0*/  FFMA.RM R12, R12, R15, 12582913 ;  /* 0x4b4000010c0c7423 */ /* 0x000fc8000000400f */
[C---:B------:R-:W-:Y:S01]  /*07b0*/  FADD R13, R12.reuse, -12583039 ;  /* 0xcb40007f0c0d7421 */ /* 0x040fe20000000000 */
[----:B------:R-:W-:-:S03]  /*07c0*/  SHF.L.U32 R12, R12, 0x17, RZ ;  /* 0x000000170c0c7819 */ /* 0x000fc600000006ff */
[----:B------:R-:W-:-:S04]  /*07d0*/  FFMA R13, R0, -1.4426950216293334961, -R13 ;  /* 0xbfb8aa3b000d7823 */ /* 0x000fc8000000080d */
[----:B------:R-:W-:-:S06]  /*07e0*/  FFMA R13, R0, -1.925963033500011079e-08, R13 ;  /* 0xb2a57060000d7823 */ /* 0x000fcc000000000d */
[----:B------:R-:W0:Y:S02]  /*07f0*/  MUFU.EX2 R13, R13 ;  /* 0x0000000d000d7308 */ /* 0x000e240000000800 */
[----:B0-----:R-:W-:-:S04]  /*0800*/  FMUL R15, R12, R13 ;  /* 0x0000000d0c0f7220 */ /* 0x001fc80000400000 */
[----:B------:R-:W-:Y:S01]  /*0810*/  FMUL R0, R15, R2 ;  /* 0x000000020f007220 */ /* 0x000fe20000400000 */
[----:B------:R-:W-:Y:S06]  /*0820*/  @!P0 BRA `(.L_x_4) ;  /* 0x0000000400e88947 */ /* 0x000fec0003800000 */
[C---:B------:R-:W-:Y:S02]  /*0830*/  FSETP.GT.AND P0, PT, |R10|.reuse, 41.09999847412109375, PT ;  /* 0x422466660a00780b */ /* 0x040fe40003f04200 */
[C---:B------:R-:W-:Y:S02]  /*0840*/  FSETP.GEU.AND P1, PT, R10.reuse, RZ, PT ;  /* 0x000000ff0a00720b */ /* 0x040fe40003f2e000 */
[----:B------:R-:W-:-:S04]  /*0850*/  FSEL R12, R10, 41.09999847412109375, !P0 ;  /* 0x422466660a0c7808 */ /* 0x000fc80004000000 */
[C---:B------:R-:W-:Y:S01]  /*0860*/  FSETP.GEU.AND P0, PT, |R12|.reuse, 1.175494350822287508e-38, PT ;  /* 0x008000000c00780b */ /* 0x040fe20003f0e200 */
[C---:B------:R-:W-:Y:S01]  /*0870*/  FMUL R13, |R12|.reuse, 16777216 ;  /* 0x4b8000000c0d7820 */ /* 0x040fe20000400200 */
[----:B------:R-:W-:-:S04]  /*0880*/  FMUL R19, |R12|, 1.4426950216293334961 ;  /* 0x3fb8aa3b0c137820 */ /* 0x000fc80000400200 */
[----:B------:R-:W-:Y:S01]  /*0890*/  FSEL R13, R13, |R12|, !P0 ;  /* 0x4000000c0d0d7208 */ /* 0x000fe20004000000 */
[----:B------:R-:W-:-:S03]  /*08a0*/  FFMA R21, |R12|, 1.4426950216293334961, -R19 ;  /* 0x3fb8aa3b0c157823 */ /* 0x000fc60000000a13 */
[----:B------:R-:W-:-:S04]  /*08b0*/  IADD3 R2, PT, PT, R13, -0x3f3504f3, RZ ;  /* 0xc0cafb0d0d027810 */ /* 0x000fc80007ffe0ff */
[----:B------:R-:W-:-:S04]  /*08c0*/  LOP3.LUT R2, R2, 0xff800000, RZ, 0xc0, !PT ;  /* 0xff80000002027812 */ /* 0x000fc800078ec0ff */
[-C--:B------:R-:W-:Y:S02]  /*08d0*/  IADD3 R13, PT, PT, R13, -R2.reuse, RZ ;  /* 0x800000020d0d7210 */ /* 0x080fe40007ffe0ff */
[----:B------:R-:W-:-:S03]  /*08e0*/  I2FP.F32.S32 R14, R2 ;  /* 0x00000002000e7245 */ /* 0x000fc60000201400 */
[C---:B------:R-:W-:Y:S01]  /*08f0*/  FADD R16, R13.reuse, 1 ;  /* 0x3f8000000d107421 */ /* 0x040fe20000000000 */
[----:B------:R-:W-:Y:S01]  /*0900*/  FADD R17, R13, -1 ;  /* 0xbf8000000d117421 */ /* 0x000fe20000000000 */
[----:B------:R-:W-:Y:S02]  /*0910*/  FSEL R13, RZ, -24, P0 ;  /* 0xc1c00000ff0d7808 */ /* 0x000fe40000000000 */
[----:B------:R-:W-:Y:S01]  /*0920*/  @!P1 FSETP.GT.AND P0, PT, |R12|, 33, PT ;  /* 0x420400000c00980b */ /* 0x000fe20003f04200 */
[----:B------:R-:W-:Y:S01]  /*0930*/  FADD R15, R17, R17 ;  /* 0x00000011110f7221 */ /* 0x000fe20000000000 */
[----:B------:R-:W0:Y:S03]  /*0940*/  MUFU.RCP R16, R16 ;  /* 0x0000001000107308 */ /* 0x000e260000001000 */
[----:B0-----:R-:W-:Y:S01]  /*0950*/  FMUL R2, R16, R15 ;  /* 0x0000000f10027220 */ /* 0x001fe20000400000 */
[----:B------:R-:W-:-:S03]  /*0960*/  FFMA R15, R14, 1.1920928955078125e-07, R13 ;  /* 0x340000000e0f7823 */ /* 0x000fc6000000000d */
[----:B------:R-:W-:Y:S01]  /*0970*/  FADD R18, R17, -R2 ;  /* 0x8000000211127221 */ /* 0x000fe20000000000 */
[CC--:B------:R-:W-:Y:S01]  /*0980*/  FMUL R14, R2.reuse, R2.reuse ;  /* 0x00000002020e7220 */ /* 0x0c0fe20000400000 */
[----:B------:R-:W-:Y:S02]  /*0990*/  FFMA R13, R2, 1.4426950216293334961, R15 ;  /* 0x3fb8aa3b020d7823 */ /* 0x000fe4000000000f */
[----:B------:R-:W-:Y:S01]  /*09a0*/  FADD R18, R18, R18 ;  /* 0x0000001212127221 */ /* 0x000fe20000000000 */
[C---:B------:R-:W-:Y:S01]  /*09b0*/  FFMA R3, R14.reuse, R3, 0.0032181653659790754318 ;  /* 0x3b52e7db0e037423 */ /* 0x040fe20000000003 */
[----:B------:R-:W-:Y:S02]  /*09c0*/  FADD R15, R15, -R13 ;  /* 0x8000000d0f0f7221 */ /* 0x000fe40000000000 */
[----:B------:R-:W-:Y:S01]  /*09d0*/  FFMA R17, R17, -R2, R18 ;  /* 0x8000000211117223 */ /* 0x000fe20000000012 */
[----:B------:R-:W-:Y:S01]  /*09e0*/  FFMA R3, R14, R3, 0.018033718690276145935 ;  /* 0x3c93bb730e037423 */ /* 0x000fe20000000003 */
[----:B------:R-:W-:Y:S01]  /*09f0*/  FFMA R18, R2, 1.4426950216293334961, R15 ;  /* 0x3fb8aa3b02127823 */ /* 0x000fe2000000000f */
[----:B------:R-:W-:Y:S01]  /*0a00*/  FADD R15, |R12|, -0.5 ;  /* 0xbf0000000c0f7421 */ /* 0x000fe20000000200 */
[----:B------:R-:W-:Y:S01]  /*0a10*/  FMUL R17, R16, R17 ;  /* 0x0000001110117220 */ /* 0x000fe20000400000 */
[----:B------:R-:W-:-:S03]  /*0a20*/  FFMA R3, R14, R3, 0.12022458761930465698 ;  /* 0x3df6384f0e037423 */ /* 0x000fc60000000003 */
[----:B------:R-:W-:Y:S01]  /*0a30*/  FFMA R17, R17, 1.4426950216293334961, R18 ;  /* 0x3fb8aa3b11117823 */ /* 0x000fe20000000012 */
[----:B------:R-:W-:-:S03]  /*0a40*/  FMUL R3, R14, R3 ;  /* 0x000000030e037220 */ /* 0x000fc60000400000 */
[----:B------:R-:W-:-:S04]  /*0a50*/  FFMA R14, R2, 1.9251366722983220825e-08, R17 ;  /* 0x32a55e34020e7823 */ /* 0x000fc80000000011 */
[----:B------:R-:W-:-:S04]  /*0a60*/  FFMA R14, R2, R3, R14 ;  /* 0x00000003020e7223 */ /* 0x000fc8000000000e */
[----:B------:R-:W-:-:S04]  /*0a70*/  FADD R16, R13, R14 ;  /* 0x0000000e0d107221 */ /* 0x000fc80000000000 */
[----:B------:R-:W-:Y:S01]  /*0a80*/  FMUL R17, R16, R15 ;  /* 0x0000000f10117220 */ /* 0x000fe20000400000 */
[----:B------:R-:W-:-:S03]  /*0a90*/  FADD R13, -R13, R16 ;  /* 0x000000100d0d7221 */ /* 0x000fc60000000100 */
[----:B------:R-:W-:Y:S01]  /*0aa0*/  FADD R2, R17, -R19 ;  /* 0x8000001311027221 */ /* 0x000fe20000000000 */
[----:B------:R-:W-:Y:S01]  /*0ab0*/  FADD R13, R14, -R13 ;  /* 0x8000000d0e0d7221 */ /* 0x000fe20000000000 */
[-C--:B------:R-:W-:Y:S01]  /*0ac0*/  FFMA R16, R16, R15.reuse, -R17 ;  /* 0x0000000f10107223 */ /* 0x080fe20000000811 */
[----:B------:R-:W-:Y:S01]  /*0ad0*/  FFMA R14, |R12|, 1.925963033500011079e-08, R21 ;  /* 0x32a570600c0e7823 */ /* 0x000fe20000000215 */
[----:B------:R-:W-:Y:S01]  /*0ae0*/  FADD R18, R19, R2 ;  /* 0x0000000213127221 */ /* 0x000fe20000000000 */
[C---:B------:R-:W-:Y:S01]  /*0af0*/  @!P1 FADD R3, -R2.reuse, 48 ;  /* 0x4240000002039421 */ /* 0x040fe20000000100 */
[----:B------:R-:W-:Y:S01]  /*0b00*/  FFMA R13, R13, R15, R16 ;  /* 0x0000000f0d0d7223 */ /* 0x000fe20000000010 */
[----:B------:R-:W-:Y:S01]  /*0b10*/  MOV R16, 0x388f7971 ;  /* 0x388f797100107802 */ /* 0x000fe20000000f00 */
[--C-:B------:R-:W-:Y:S01]  /*0b20*/  FADD R20, R2, -R18.reuse ;  /* 0x8000001202147221 */ /* 0x100fe20000000000 */
[----:B------:R-:W-:Y:S01]  /*0b30*/  FADD R17, R17, -R18 ;  /* 0x8000001211117221 */ /* 0x000fe20000000000 */
[----:B------:R-:W-:Y:S01]  /*0b40*/  @!P1 FSEL R2, R3, -R2, P0 ;  /* 0x8000000203029208 */ /* 0x000fe20000000000 */
[----:B------:R-:W-:Y:S01]  /*0b50*/  FADD R14, R13, -R14 ;  /* 0x8000000e0d0e7221 */ /* 0x000fe20000000000 */
[----:B------:R-:W-:Y:S01]  /*0b60*/  FADD R20, -R19, -R20 ;  /* 0x8000001413147221 */ /* 0x000fe20000000100 */
[----:B------:R-:W0:Y:S03]  /*0b70*/  MUFU.RCP R13, |R12| ;  /* 0x4000000c000d7308 */ /* 0x000e260000001000 */
[----:B------:R-:W-:-:S04]  /*0b80*/  FADD R17, R17, R20 ;  /* 0x0000001411117221 */ /* 0x000fc80000000000 */
[----:B------:R-:W-:Y:S01]  /*0b90*/  FADD R14, R17, R14 ;  /* 0x0000000e110e7221 */ /* 0x000fe20000000000 */
[----:B------:R-:W1:Y:S03]  /*0ba0*/  FRND R3, R2 ;  /* 0x0000000200037307 */ /* 0x000e660000201000 */
[----:B------:R-:W-:Y:S01]  /*0bb0*/  @!P1 FADD R14, -R14, -RZ ;  /* 0x800000ff0e0e9221 */ /* 0x000fe20000000100 */
[----:B0-----:R-:W-:-:S04]  /*0bc0*/  FFMA R16, R13, R16, -5.0603266572579741478e-05 ;  /* 0xb8543ed80d107423 */ /* 0x001fc80000000010 */
[----:B------:R-:W-:Y:S01]  /*0bd0*/  FFMA R16, R13, R16, -0.00042276637395843863487 ;  /* 0xb9dda6be0d107423 */ /* 0x000fe20000000010 */
[C---:B-1----:R-:W-:Y:S01]  /*0be0*/  FADD R15, -R3.reuse, R2 ;  /* 0x00000002030f7221 */ /* 0x042fe20000000100 */
[----:B------:R-:W-:Y:S01]  /*0bf0*/  FSETP.GT.AND P0, PT, R3, RZ, PT ;  /* 0x000000ff0300720b */ /* 0x000fe20003f04000 */
[----:B------:R-:W0:Y:S01]  /*0c00*/  F2I.NTZ R2, R2 ;  /* 0x0000000200027305 */ /* 0x000e220000203100 */
[----:B------:R-:W-:Y:S01]  /*0c10*/  FFMA R16, R13, R16, 0.00099214143119752407074 ;  /* 0x3a820abe0d107423 */ /* 0x000fe20000000010 */
[----:B------:R-:W-:Y:S01]  /*0c20*/  FADD R14, R15, R14 ;  /* 0x0000000e0f0e7221 */ /* 0x000fe20000000000 */
[----:B------:R-:W-:Y:S02]  /*0c30*/  SEL R3, RZ, 0x83000000, P0 ;  /* 0x83000000ff037807 */ /* 0x000fe40000000000 */
[----:B------:R-:W-:Y:S01]  /*0c40*/  FFMA R18, R13, R16, -0.00027855476946569979191 ;  /* 0xb9920afd0d127423 */ /* 0x000fe20000000010 */
[----:B------:R-:W-:Y:S01]  /*0c50*/  FFMA R11, R14, R11, 0.0013391353422775864601 ;  /* 0x3aaf85ed0e0b7423 */ /* 0x000fe2000000000b */
[----:B------:R-:W-:-:S02]  /*0c60*/  IADD3 R16, PT, PT, R3, 0x7f000000, RZ ;  /* 0x7f00000003107810 */ /* 0x000fc40007ffe0ff */
[----:B------:R-:W-:Y:S01]  /*0c70*/  FFMA R18, R13, R18, -0.0026749009266495704651 ;  /* 0xbb2f4d640d127423 */ /* 0x000fe20000000012 */
[----:B------:R-:W-:-:S03]  /*0c80*/  FFMA R11, R14, R11, 0.0096188392490148544312 ;  /* 0x3c1d98560e0b7423 */ /* 0x000fc6000000000b */
[C---:B------:R-:W-:Y:S01]  /*0c90*/  FFMA R18, R13.reuse, R18, 0.0034718033857643604279 ;  /* 0x3b6387320d127423 */ /* 0x040fe20000000012 */
[----:B------:R-:W-:Y:S01]  /*0ca0*/  FFMA R11, R14, R11, 0.055503588169813156128 ;  /* 0x3d6357bb0e0b7423 */ /* 0x000fe2000000000b */
[----:B0-----:R-:W-:Y:S02]  /*0cb0*/  LEA R2, R2, -R3, 0x17 ;  /* 0x8000000302027211 */ /* 0x001fe400078eb8ff */
[----:B------:R-:W-:Y:S01]  /*0cc0*/  FFMA R18, R13, R18, 0.083333343267440795898 ;  /* 0x3daaaaac0d127423 */ /* 0x000fe20000000012 */
[----:B------:R-:W-:-:S04]  /*0cd0*/  FFMA R11, R14, R11, 0.24022644758224487305 ;  /* 0x3e75fdec0e0b7423 */ /* 0x000fc8000000000b */
[----:B------:R-:W-:-:S04]  /*0ce0*/  FFMA R11, R14, R11, 0.69314718246459960938 ;  /* 0x3f3172180e0b7423 */ /* 0x000fc8000000000b */
[----:B------:R-:W-:-:S04]  /*0cf0*/  FFMA R11, R14, R11, 1 ;  /* 0x3f8000000e0b7423 */ /* 0x000fc8000000000b */
[----:B------:R-:W-:-:S04]  /*0d00*/  FMUL R11, R11, R16 ;  /* 0x000000100b0b7220 */ /* 0x000fc80000400000 */
[----:B------:R-:W-:-:S04]  /*0d10*/  FMUL R11, R11, R2 ;  /* 0x000000020b0b7220 */ /* 0x000fc80000400000 */
[----:B------:R-:W-:Y:S01]  /*0d20*/  FMUL R11, R11, 2.5066282749176025391 ;  /* 0x40206c990b0b7820 */ /* 0x000fe20000400000 */
[----:B------:R-:W-:Y:S06]  /*0d30*/  @P1 BRA `(.L_x_5) ;  /* 0x0000000000981947 */ /* 0x000fec0003800000 */
[C-C-:B------:R-:W-:Y:S01]  /*0d40*/  FADD R3, |R12|.reuse, |R12|.reuse ;  /* 0x4000000c0c037221 */ /* 0x140fe20000000200 */
[----:B------:R-:W-:Y:S01]  /*0d50*/  HFMA2 R20, -RZ, RZ, 1.6015625, 24.28125 ;  /* 0x3e684e12ff147431 */ /* 0x000fe200000001ff */
[----:B------:R-:W-:Y:S01]  /*0d60*/  MOV R22, 0x3f17acc9 ;  /* 0x3f17acc900167802 */ /* 0x000fe20000000f00 */
[----:B------:R-:W-:Y:S01]  /*0d70*/  FMUL R13, R13, R18 ;  /* 0x000000120d0d7220 */ /* 0x000fe20000400000 */
[----:B------:R-:W0:Y:S03]  /*0d80*/  FRND R15, R3 ;  /* 0x00000003000f7307 */ /* 0x000e260000201000 */
[----:B------:R-:W-:-:S05]  /*0d90*/  FFMA R13, R12, R13, R12 ;  /* 0x0000000d0c0d7223 */ /* 0x000fca000000000c */
[----:B------:R-:W1:Y:S01]  /*0da0*/  F2I.NTZ R14, R3 ;  /* 0x00000003000e7305 */ /* 0x000e620000203100 */
[----:B0-----:R-:W-:-:S04]  /*0db0*/  FFMA R2, R15, -0.5, |R12| ;  /* 0xbf0000000f027823 */ /* 0x001fc8000000040c */
[----:B------:R-:W-:Y:S01]  /*0dc0*/  FMUL R15, R2, R2 ;  /* 0x00000002020f7220 */ /* 0x000fe20000400000 */
[----:B-1----:R-:W-:-:S03]  /*0dd0*/  LOP3.LUT R16, R14, 0x1, RZ, 0xc0, !PT ;  /* 0x000000010e107812 */ /* 0x002fc600078ec0ff */
[C---:B------:R-:W-:Y:S01]  /*0de0*/  FFMA R20, R15.reuse, R20, -1.334560394287109375 ;  /* 0xbfaad2e00f147423 */ /* 0x040fe20000000014 */
[----:B------:R-:W-:Y:S01]  /*0df0*/  LOP3.LUT P1, RZ, R14, 0x2, RZ, 0xc0, !PT ;  /* 0x000000020eff7812 */ /* 0x000fe2000782c0ff */
[----:B------:R-:W-:Y:S01]  /*0e00*/  FFMA R14, R2, R15, RZ ;  /* 0x0000000f020e7223 */ /* 0x000fe200000000ff */
[----:B------:R-:W-:Y:S01]  /*0e10*/  ISETP.NE.U32.AND P0, PT, R16, 0x1, PT ;  /* 0x000000011000780c */ /* 0x000fe20003f05070 */
[C---:B------:R-:W-:Y:S01]  /*0e20*/  FFMA R16, R15.reuse, -R22, 2.550144195556640625 ;  /* 0x402335900f107423 */ /* 0x040fe20000000816 */
[----:B------:R-:W-:-:S03]  /*0e30*/  FFMA R20, R15, R20, 4.0586924552917480469 ;  /* 0x4081e0cf0f147423 */ /* 0x000fc60000000014 */
[C---:B------:R-:W-:Y:S01]  /*0e40*/  FFMA R3, R15.reuse, R16, -5.1677198410034179688 ;  /* 0xc0a55df60f037423 */ /* 0x040fe20000000010 */
[----:B------:R-:W-:-:S03]  /*0e50*/  FFMA R20, R15, R20, -4.9348020553588867188 ;  /* 0xc09de9e60f147423 */ /* 0x000fc60000000014 */
[----:B------:R-:W-:Y:S01]  /*0e60*/  FFMA R3, R3, R14, RZ ;  /* 0x0000000e03037223 */ /* 0x000fe200000000ff */
[----:B------:R-:W-:-:S03]  /*0e70*/  FFMA R20, R15, R20, 1 ;  /* 0x3f8000000f147423 */ /* 0x000fc60000000014 */
[----:B------:R-:W-:Y:S01]  /*0e80*/  @P0 FFMA R20, R2, 3.1415927410125732422, R3 ;  /* 0x40490fdb02140823 */ /* 0x000fe20000000003 */
[----:B------:R-:W-:-:S03]  /*0e90*/  HFMA2 R3, -RZ, RZ, 15, 0 ;  /* 0x4b800000ff037431 */ /* 0x000fc600000001ff */
[----:B------:R-:W-:-:S04]  /*0ea0*/  @P1 FADD R20, RZ, -R20 ;  /* 0x80000014ff141221 */ /* 0x000fc80000000000 */
[----:B------:R-:W-:-:S04]  /*0eb0*/  FMUL R2, R13, R20 ;  /* 0x000000140d027220 */ /* 0x000fc80000400000 */
[----:B------:R-:W-:Y:S01]  /*0ec0*/  FFMA R13, R13, R20, -R2 ;  /* 0x000000140d0d7223 */ /* 0x000fe20000000802 */
[----:B------:R-:W-:-:S04]  /*0ed0*/  FSETP.GEU.AND P0, PT, |R2|, 1.175494350822287508e-38, PT ;  /* 0x008000000200780b */ /* 0x000fc80003f0e200 */
[----:B------:R-:W-:-:S09]  /*0ee0*/  FSEL R3, R3, 1, !P0 ;  /* 0x3f80000003037808 */ /* 0x000fd20004000000 */
[----:B------:R-:W-:Y:S01]  /*0ef0*/  @!P0 FMUL R2, R2, 16777216 ;  /* 0x4b80000002028820 */ /* 0x000fe20000400000 */
[----:B------:R-:W-:-:S05]  /*0f00*/  FSETP.GT.AND P0, PT, |R12|, 33, PT ;  /* 0x420400000c00780b */ /* 0x000fca0003f04200 */
[----:B------:R-:W0:Y:S02]  /*0f10*/  MUFU.RCP R2, R2 ;  /* 0x0000000200027308 */ /* 0x000e240000001000 */
[----:B0-----:R-:W-:-:S04]  /*0f20*/  FMUL R14, R2, R3 ;  /* 0x00000003020e7220 */ /* 0x001fc80000400000 */
[----:B------:R-:W-:-:S04]  /*0f30*/  FMUL R16, R14, -R14 ;  /* 0x8000000e0e107220 */ /* 0x000fc80000400000 */
[----:B------:R-:W-:-:S04]  /*0f40*/  FMUL R16, R13, R16 ;  /* 0x000000100d107220 */ /* 0x000fc80000400000 */
[----:B------:R-:W-:-:S04]  /*0f50*/  FMUL R16, R11, R16 ;  /* 0x000000100b107220 */ /* 0x000fc80000400000 */
[----:B------:R-:W-:-:S04]  /*0f60*/  FFMA R16, R11, R14, R16 ;  /* 0x0000000e0b107223 */ /* 0x000fc80000000010 */
[----:B------:R-:W-:-:S04]  /*0f70*/  FMUL R16, R16, 0.5 ;  /* 0x3f00000010107820 */ /* 0x000fc80000400000 */
[----:B------:R-:W-:Y:S01]  /*0f80*/  @P0 FMUL R16, R16, 3.5527136788005009294e-15 ;  /* 0x2780000010100820 */ /* 0x000fe20000400000 */
[----:B------:R-:W-:Y:S06]  /*0f90*/  BRA `(.L_x_6) ;  /* 0x00000000007c7947 */ /* 0x000fec0003800000 */
.L_x_5:
[----:B------:R-:W-:-:S04]  /*0fa0*/  FMUL R18, R13, R18 ;  /* 0x000000120d127220 */ /* 0x000fc80000400000 */
[----:B------:R-:W-:Y:S01]  /*0fb0*/  FFMA R3, R11, R18, R11 ;  /* 0x000000120b037223 */ /* 0x000fe2000000000b */
[----:B------:R-:W-:Y:S06]  /*0fc0*/  BRA `(.L_x_7) ;  /* 0x0000000000987947 */ /* 0x000fec0003800000 */
.L_x_4:
[----:B------:R-:W0:Y:S01]  /*0fd0*/  FRND R3, R10 ;  /* 0x0000000a00037307 */ /* 0x000e220000201000 */
[C---:B------:R-:W-:Y:S02]  /*0fe0*/  FSETP.NEU.AND P0, PT, R10.reuse, RZ, PT ;  /* 0x000000ff0a00720b */ /* 0x040fe40003f0d000 */
[----:B------:R-:W-:Y:S02]  /*0ff0*/  MOV R2, 0x3a8c9f66 ;  /* 0x3a8c9f6600027802 */ /* 0x000fe40000000f00 */
[C---:B------:R-:W-:Y:S01]  /*1000*/  FSETP.GTU.AND P1, PT, R10.reuse, 0.5, PT ;  /* 0x3f0000000a00780b */ /* 0x040fe20003f2c000 */
[----:B0-----:R-:W-:-:S05]  /*1010*/  FADD R3, R10, -R3 ;  /* 0x800000030a037221 */ /* 0x001fca0000000000 */
[C---:B------:R-:W-:Y:S02]  /*1020*/  FSEL R3, R10.reuse, R3, !P0 ;  /* 0x000000030a037208 */ /* 0x040fe40004000000 */
[----:B------:R-:W-:Y:S02]  /*1030*/  FSETP.GEU.AND P0, PT, R10, -0.5, PT ;  /* 0xbf0000000a00780b */ /* 0x000fe40003f0e000 */
[C---:B------:R-:W-:Y:S01]  /*1040*/  FSEL R11, R3.reuse, 1, !P1 ;  /* 0x3f800000030b7808 */ /* 0x040fe20004800000 */
[----:B------:R-:W-:-:S04]  /*1050*/  FFMA R2, R3, -R2, 0.0071110534481704235077 ;  /* 0x3be903d703027423 */ /* 0x000fc80000000802 */
[----:B------:R-:W-:-:S04]  /*1060*/  FFMA R2, R3, R2, -0.0096437186002731323242 ;  /* 0xbc1e00b003027423 */ /* 0x000fc80000000002 */
[----:B------:R-:W-:-:S04]  /*1070*/  FFMA R2, R3, R2, -0.042180188000202178955 ;  /* 0xbd2cc52203027423 */ /* 0x000fc80000000002 */
[----:B------:R-:W-:-:S04]  /*1080*/  FFMA R2, R3, R2, 0.16654090583324432373 ;  /* 0x3e2a89b303027423 */ /* 0x000fc80000000002 */
[----:B------:R-:W-:Y:S01]  /*1090*/  FFMA R12, R3, R2, -0.04200365021824836731 ;  /* 0xbd2c0c05030c7423 */ /* 0x000fe20000000002 */
[----:B------:R-:W-:-:S03]  /*10a0*/  FSEL R2, R10, 1, !P0 ;  /* 0x3f8000000a027808 */ /* 0x000fc60004000000 */
[C---:B------:R-:W-:Y:S02]  /*10b0*/  FFMA R12, R3.reuse, R12, -0.65587818622589111328 ;  /* 0xbf27e7a2030c7423 */ /* 0x040fe4000000000c */
[----:B------:R-:W-:Y:S02]  /*10c0*/  FMUL R2, R2, R11 ;  /* 0x0000000b02027220 */ /* 0x000fe40000400000 */
[----:B------:R-:W-:-:S04]  /*10d0*/  FFMA R11, R3, R12, 0.57721567153930664062 ;  /* 0x3f13c468030b7423 */ /* 0x000fc8000000000c */
[----:B------:R-:W-:-:S04]  /*10e0*/  FFMA R11, R2, R11, RZ ;  /* 0x0000000b020b7223 */ /* 0x000fc800000000ff */
[----:B------:R-:W-:Y:S01]  /*10f0*/  FFMA R2, R3, R11, R2 ;  /* 0x0000000b03027223 */ /* 0x000fe20000000002 */
[----:B------:R-:W-:-:S04]  /*1100*/  MOV R3, 0x4b800000 ;  /* 0x4b80000000037802 */ /* 0x000fc80000000f00 */
[----:B------:R-:W-:-:S04]  /*1110*/  FSETP.GEU.AND P0, PT, |R2|, 1.175494350822287508e-38, PT ;  /* 0x008000000200780b */ /* 0x000fc80003f0e200 */
[----:B------:R-:W-:-:S09]  /*1120*/  FSEL R3, R3, 1, !P0 ;  /* 0x3f80000003037808 */ /* 0x000fd20004000000 */
[----:B------:R-:W-:Y:S01]  /*1130*/  @!P0 FMUL R2, R2, 16777216 ;  /* 0x4b80000002028820 */ /* 0x000fe20000400000 */
[----:B------:R-:W-:-:S05]  /*1140*/  FSETP.GEU.AND P0, PT, R10, RZ, PT ;  /* 0x000000ff0a00720b */ /* 0x000fca0003f0e000 */
[----:B------:R-:W0:Y:S02]  /*1150*/  MUFU.RCP R2, R2 ;  /* 0x0000000200027308 */ /* 0x000e240000001000 */
[----:B0-----:R-:W-:-:S06]  /*1160*/  FMUL R3, R2, R3 ;  /* 0x0000000302037220 */ /* 0x001fcc0000400000 */
[----:B------:R-:W-:Y:S05]  /*1170*/  @P0 BRA `(.L_x_7) ;  /* 0x00000000002c0947 */ /* 0x000fea0003800000 */
[----:B------:R-:W-:-:S07]  /*1180*/  MOV R16, R3 ;  /* 0x0000000300107202 */ /* 0x000fce0000000f00 */
.L_x_6:
[----:B------:R-:W0:Y:S02]  /*1190*/  FRND.TRUNC R3, R10 ;  /* 0x0000000a00037307 */ /* 0x000e24000020d000 */
[----:B0-----:R-:W-:Y:S02]  /*11a0*/  FSETP.NEU.AND P0, PT, R10, R3, PT ;  /* 0x000000030a00720b */ /* 0x001fe40003f0d000 */
[----:B------:R-:W-:-:S11]  /*11b0*/  MOV R3, 0x7fffffff ;  /* 0x7fffffff00037802 */ /* 0x000fd60000000f00 */
[----:B------:R-:W-:Y:S05]  /*11c0*/  @!P0 BRA `(.L_x_7) ;  /* 0x0000000000188947 */ /* 0x000fea0003800000 */
[----:B------:R-:W-:Y:S02]  /*11d0*/  FSETP.GEU.AND P0, PT, R10, -41.09999847412109375, PT ;  /* 0xc22466660a00780b */ /* 0x000fe40003f0e000 */
[----:B------:R-:W-:-:S11]  /*11e0*/  MOV R3, R16 ;  /* 0x0000001000037202 */ /* 0x000fd60000000f00 */
[----:B------:R-:W0:Y:S02]  /*11f0*/  @!P0 F2I.TRUNC.NTZ R10, R10 ;  /* 0x0000000a000a8305 */ /* 0x000e24000020f100 */
[----:B0-----:R-:W-:-:S04]  /*1200*/  @!P0 LOP3.LUT R2, R10, 0x1, RZ, 0xc0, !PT ;  /* 0x000000010a028812 */ /* 0x001fc800078ec0ff */
[----:B------:R-:W-:-:S04]  /*1210*/  @!P0 ISETP.NE.U32.AND P1, PT, R2, 0x1, PT ;  /* 0x000000010200880c */ /* 0x000fc80003f25070 */
[----:B------:R-:W-:-:S09]  /*1220*/  @!P0 FSEL R3, R16, RZ, P1 ;  /* 0x000000ff10038208 */ /* 0x000fd20000800000 */
.L_x_7:
[----:B------:R-:W-:Y:S05]  /*1230*/  BSYNC.RECONVERGENT B0 ;  /* 0x0000000000007941 */ /* 0x000fea0003800200 */
.L_x_3:
[----:B------:R-:W0:Y:S01]  /*1240*/  MUFU.RCP R2, R3 ;  /* 0x0000000300027308 */ /* 0x000e220000001000 */
[----:B------:R-:W-:Y:S07]  /*1250*/  BSSY.RECONVERGENT B0, `(.L_x_8) ;  /* 0x000000b000007945 */ /* 0x000fee0003800200 */
[----:B------:R-:W1:Y:S01]  /*1260*/  FCHK P0, R0, R3 ;  /* 0x0000000300007302 */ /* 0x000e620000000000 */
[----:B0-----:R-:W-:-:S04]  /*1270*/  FFMA R11, R2, -R3, 1 ;  /* 0x3f800000020b7423 */ /* 0x001fc80000000803 */
[----:B------:R-:W-:-:S04]  /*1280*/  FFMA R11, R2, R11, R2 ;  /* 0x0000000b020b7223 */ /* 0x000fc80000000002 */
[----:B------:R-:W-:-:S04]  /*1290*/  FFMA R2, R0, R11, RZ ;  /* 0x0000000b00027223 */ /* 0x000fc800000000ff */
[----:B------:R-:W-:-:S04]  /*12a0*/  FFMA R10, R2, -R3, R0 ;  /* 0x80000003020a7223 */ /* 0x000fc80000000000 */
[----:B------:R-:W-:Y:S01]  /*12b0*/  FFMA R11, R11, R10, R2 ;  /* 0x0000000a0b0b7223 */ /* 0x000fe20000000002 */
[----:B-1----:R-:W-:Y:S06]  /*12c0*/  @!P0 BRA `(.L_x_9) ;  /* 0x00000000000c8947 */ /* 0x002fec0003800000 */
[----:B------:R-:W-:-:S07]  /*12d0*/  MOV R2, 0x12f0 ;  /* 0x000012f000027802 */ /* 0x000fce0000000f00 */
[----:B------:R-:W-:Y:S05]  /*12e0*/  CALL.REL.NOINC `($__internal_0_$__cuda_sm3x_div_rn_noftz_f32_slowpath) ;  /* 0x0000003400f87944 */ /* 0x000fea0003c00000 */
[----:B------:R-:W-:-:S07]  /*12f0*/  MOV R11, R0 ;  /* 0x00000000000b7202 */ /* 0x000fce0000000f00 */
.L_x_9:
[----:B------:R-:W-:Y:S05]  /*1300*/  BSYNC.RECONVERGENT B0 ;  /* 0x0000000000007941 */ /* 0x000fea0003800200 */
.L_x_8:
[----:B------:R0:W-:Y:S04]  /*1310*/  STG.E desc[UR8][R4.64], R11 ;  /* 0x0000000b04007986 */ /* 0x0001e8000c101908 */
[----:B------:R-:W2:Y:S04]  /*1320*/  LDG.E R8, desc[UR8][R8.64+0x400] ;  /* 0x0004000808087981 */ /* 0x000ea8000c1e1900 */
[----:B------:R1:W3:Y:S01]  /*1330*/  LDG.E R6, desc[UR8][R6.64+0x400] ;  /* 0x0004000806067981 */ /* 0x0002e2000c1e1900 */
[----:B------:R-:W-:Y:S01]  /*1340*/  BSSY.RECONVERGENT B0, `(.L_x_10) ;  /* 0x000005d000007945 */ /* 0x000fe20003800200 */
[C---:B--2---:R-:W-:Y:S01]  /*1350*/  FMUL R3, |R8|.reuse, 16777216 ;  /* 0x4b80000008037820 */ /* 0x044fe20000400200 */
[----:B------:R-:W-:-:S04]  /*1360*/  FSETP.GEU.AND P0, PT, |R8|, 1.175494350822287508e-38, PT ;  /* 0x008000000800780b */ /* 0x000fc80003f0e200 */
[----:B------:R-:W-:-:S04]  /*1370*/  FSEL R3, R3, |R8|, !P0 ;  /* 0x4000000803037208 */ /* 0x000fc80004000000 */
[----:B------:R-:W-:-:S04]  /*1380*/  IADD3 R0, PT, PT, R3, -0x3f3504f3, RZ ;  /* 0xc0cafb0d03007810 */ /* 0x000fc80007ffe0ff */
[----:B------:R-:W-:Y:S02]  /*1390*/  LOP3.LUT R2, R0, 0xff800000, RZ, 0xc0, !PT ;  /* 0xff80000000027812 */ /* 0x000fe400078ec0ff */
[----:B------:R-:W-:Y:S02]  /*13a0*/  FSEL R0, RZ, -24, P0 ;  /* 0xc1c00000ff007808 */ /* 0x000fe40000000000 */
[----:B------:R-:W-:-:S05]  /*13b0*/  IADD3 R3, PT, PT, R3, -R2, RZ ;  /* 0x8000000203037210 */ /* 0x000fca0007ffe0ff */
[C---:B------:R-:W-:Y:S01]  /*13c0*/  FADD R12, R3.reuse, 1 ;  /* 0x3f800000030c7421 */ /* 0x040fe20000000000 */
[----:B------:R-:W-:Y:S01]  /*13d0*/  FADD R10, R3, -1 ;  /* 0xbf800000030a7421 */ /* 0x000fe20000000000 */
[----:B------:R-:W-:Y:S01]  /*13e0*/  I2FP.F32.S32 R3, R2 ;  /* 0x0000000200037245 */ /* 0x000fe20000201400 */
[----:B------:R-:W-:Y:S02]  /*13f0*/  HFMA2 R2, -RZ, RZ, 0.771484375, 0.21533203125 ;  /* 0x3a2c32e4ff027431 */ /* 0x000fe400000001ff */
[----:B------:R-:W-:Y:S01]  /*1400*/  FADD R9, R10, R10 ;  /* 0x0000000a0a097221 */ /* 0x000fe20000000000 */
[----:B------:R-:W2:Y:S01]  /*1410*/  MUFU.RCP R12, R12 ;  /* 0x0000000c000c7308 */ /* 0x000ea20000001000 */
[----:B------:R-:W-:Y:S02]  /*1420*/  FFMA R0, R3, 1.1920928955078125e-07, R0 ;  /* 0x3400000003007823 */ /* 0x000fe40000000000 */
[----:B--2---:R-:W-:-:S04]  /*1430*/  FMUL R9, R12, R9 ;  /* 0x000000090c097220 */ /* 0x004fc80000400000 */
[----:B-1----:R-:W-:Y:S01]  /*1440*/  FADD R7, R10, -R9 ;  /* 0x800000090a077221 */ /* 0x002fe20000000000 */
[CC--:B------:R-:W-:Y:S01]  /*1450*/  FMUL R3, R9.reuse, R9.reuse ;  /* 0x0000000909037220 */ /* 0x0c0fe20000400000 */
[----:B0-----:R-:W-:Y:S02]  /*1460*/  FFMA R11, R9, 1.4426950216293334961, R0 ;  /* 0x3fb8aa3b090b7823 */ /* 0x001fe40000000000 */
[----:B------:R-:W-:Y:S01]  /*1470*/  FADD R7, R7, R7 ;  /* 0x0000000707077221 */ /* 0x000fe20000000000 */
[C---:B------:R-:W-:Y:S01]  /*1480*/  FFMA R14, R3.reuse, R2, 0.0032181653659790754318 ;  /* 0x3b52e7db030e7423 */ /* 0x040fe20000000002 */
[----:B------:R-:W-:Y:S02]  /*1490*/  FADD R0, R0, -R11 ;  /* 0x8000000b00007221 */ /* 0x000fe40000000000 */
[----:B------:R-:W-:Y:S01]  /*14a0*/  FFMA R7, R10, -R9, R7 ;  /* 0x800000090a077223 */ /* 0x000fe20000000007 */
[----:B------:R-:W-:Y:S01]  /*14b0*/  FFMA R14, R3, R14, 0.018033718690276145935 ;  /* 0x3c93bb73030e7423 */ /* 0x000fe2000000000e */
[----:B------:R-:W-:-:S02]  /*14c0*/  FFMA R0, R9, 1.4426950216293334961, R0 ;  /* 0x3fb8aa3b09007823 */ /* 0x000fc40000000000 */
[----:B------:R-:W-:Y:S01]  /*14d0*/  FMUL R7, R12, R7 ;  /* 0x000000070c077220 */ /* 0x000fe20000400000 */
[----:B------:R-:W-:-:S03]  /*14e0*/  FFMA R14, R3, R14, 0.12022458761930465698 ;  /* 0x3df6384f030e7423 */ /* 0x000fc6000000000e */
[----:B------:R-:W-:Y:S01]  /*14f0*/  FFMA R0, R7, 1.4426950216293334961, R0 ;  /* 0x3fb8aa3b07007823 */ /* 0x000fe20000000000 */
[----:B------:R-:W-:-:S03]  /*1500*/  FMUL R14, R3, R14 ;  /* 0x0000000e030e7220 */ /* 0x000fc60000400000 */
[----:B------:R-:W-:Y:S01]  /*1510*/  FFMA R0, R9, 1.9251366722983220825e-08, R0 ;  /* 0x32a55e3409007823 */ /* 0x000fe20000000000 */
[----:B------:R-:W-:-:S04]  /*1520*/  FMUL R3, R14, 3 ;  /* 0x404000000e037820 */ /* 0x000fc80000400000 */
[----:B------:R-:W-:Y:S01]  /*1530*/  FFMA R3, R7, R3, R0 ;  /* 0x0000000307037223 */ /* 0x000fe20000000000 */
[----:B---3--:R-:W-:-:S03]  /*1540*/  FADD R7, R6, -1 ;  /* 0xbf80000006077421 */ /* 0x008fc60000000000 */
[----:B------:R-:W-:-:S04]  /*1550*/  FFMA R14, R9, R14, R3 ;  /* 0x0000000e090e7223 */ /* 0x000fc80000000003 */
[----:B------:R-:W-:-:S04]  /*1560*/  FADD R0, R11, R14 ;  /* 0x0000000e0b007221 */ /* 0x000fc80000000000 */
[----:B------:R-:W-:Y:S01]  /*1570*/  FMUL R10, R7, R0 ;  /* 0x00000000070a7220 */ /* 0x000fe20000400000 */
[----:B------:R-:W-:-:S03]  /*1580*/  FADD R11, -R11, R0 ;  /* 0x000000000b0b7221 */ /* 0x000fc60000000100 */
[----:B------:R-:W0:Y:S01]  /*1590*/  FRND R9, R10 ;  /* 0x0000000a00097307 */ /* 0x000e220000201000 */
[----:B------:R-:W-:Y:S01]  /*15a0*/  FADD R14, R14, -R11 ;  /* 0x8000000b0e0e7221 */ /* 0x000fe20000000000 */
[C---:B------:R-:W-:Y:S01]  /*15b0*/  FFMA R3, R7.reuse, R0, -R10 ;  /* 0x0000000007037223 */ /* 0x040fe2000000080a */
[C---:B------:R-:W-:Y:S02]  /*15c0*/  FSETP.GT.AND P1, PT, |R10|.reuse, 152, PT ;  /* 0x431800000a00780b */ /* 0x040fe40003f24200 */
[C---:B------:R-:W-:Y:S01]  /*15d0*/  FSETP.GEU.AND P2, PT, R10.reuse, RZ, PT ;  /* 0x000000ff0a00720b */ /* 0x040fe20003f4e000 */
[----:B------:R-:W-:Y:S01]  /*15e0*/  FFMA R14, R7, R14, R3 ;  /* 0x0000000e070e7223 */ /* 0x000fe20000000003 */
[----:B------:R-:W-:Y:S01]  /*15f0*/  MOV R3, 0x391fcb8e ;  /* 0x391fcb8e00037802 */ /* 0x000fe20000000f00 */
        /* <DEDUP_REMOVED lines=10> */
[----:B-1----:R-:W-:Y:S01]  /*16a0*/  LEA R0, R0, -R9, 0x17 ;  /* 0x8000000900007211 */ /* 0x002fe200078eb8ff */
[----:B------:R-:W-:-:S02]  /*16b0*/  HFMA2 R9, -RZ, RZ, 1.875, 0 ;  /* 0x3f800000ff097431 */ /* 0x000fc400000001ff */
[----:B------:R-:W-:-:S04]  /*16c0*/  FFMA R11, R14, R11, 0.055503588169813156128 ;  /* 0x3d6357bb0e0b7423 */ /* 0x000fc8000000000b */
[----:B------:R-:W-:-:S04]  /*16d0*/  FFMA R11, R14, R11, 0.24022644758224487305 ;  /* 0x3e75fdec0e0b7423 */ /* 0x000fc8000000000b */
[----:B------:R-:W-:-:S04]  /*16e0*/  FFMA R11, R14, R11, 0.69314718246459960938 ;  /* 0x3f3172180e0b7423 */ /* 0x000fc8000000000b */
[----:B------:R-:W-:-:S04]  /*16f0*/  FFMA R11, R14, R11, 1 ;  /* 0x3f8000000e0b7423 */ /* 0x000fc8000000000b */
[----:B------:R-:W-:-:S04]  /*1700*/  FMUL R11, R11, R12 ;  /* 0x0000000c0b0b7220 */ /* 0x000fc80000400000 */
[----:B------:R-:W-:Y:S01]  /*1710*/  FMUL R0, R11, R0 ;  /* 0x000000000b007220 */ /* 0x000fe20000400000 */
[----:B------:R-:W-:Y:S01]  /*1720*/  @P1 FSEL R0, RZ, +INF , !P2 ;  /* 0x7f800000ff001808 */ /* 0x000fe20005000000 */
[----:B------:R-:W-:Y:S06]  /*1730*/  @P0 BRA `(.L_x_11) ;  /* 0x0000000000740947 */ /* 0x000fec0003800000 */
[----:B------:R-:W-:-:S04]  /*1740*/  FSETP.NAN.AND P0, PT, |R7|, |R7|, PT ;  /* 0x400000070700720b */ /* 0x000fc80003f08200 */
[----:B------:R-:W-:-:S13]  /*1750*/  FSETP.NAN.OR P0, PT, |R8|, |R8|, P0 ;  /* 0x400000080800720b */ /* 0x000fda0000708600 */
[----:B------:R-:W-:Y:S05]  /*1760*/  @P0 BRA `(.L_x_12) ;  /* 0x0000000000640947 */ /* 0x000fea0003800000 */
[----:B------:R-:W-:Y:S01]  /*1770*/  FMUL R10, R7, 0.5 ;  /* 0x3f000000070a7820 */ /* 0x000fe20000400000 */
[----:B------:R-:W-:-:S04]  /*1780*/  FSETP.NEU.AND P0, PT, |R8|, +INF , PT ;  /* 0x7f8000000800780b */ /* 0x000fc80003f0d200 */
[----:B------:R-:W-:Y:S01]  /*1790*/  FSETP.EQ.OR P0, PT, R8, RZ, !P0 ;  /* 0x000000ff0800720b */ /* 0x000fe20004702400 */
[----:B------:R-:W0:Y:S02]  /*17a0*/  FRND.TRUNC R10, R10 ;  /* 0x0000000a000a7307 */ /* 0x000e24000020d000 */
[----:B0-----:R-:W-:-:S04]  /*17b0*/  FADD R12, R10, R10 ;  /* 0x0000000a0a0c7221 */ /* 0x001fc80000000000 */
[----:B------:R-:W-:-:S06]  /*17c0*/  FADD R12, R7, -R12 ;  /* 0x8000000c070c7221 */ /* 0x000fcc0000000000 */
[----:B------:R-:W-:Y:S05]  /*17d0*/  @P0 BRA `(.L_x_13) ;  /* 0x0000000000300947 */ /* 0x000fea0003800000 */
[----:B------:R-:W-:Y:S02]  /*17e0*/  FSETP.NEU.AND P0, PT, |R7|, +INF , PT ;  /* 0x7f8000000700780b */ /* 0x000fe40003f0d200 */
[----:B------:R-:W-:-:S13]  /*17f0*/  FSETP.EQ.AND P1, PT, R8, -1, PT ;  /* 0xbf8000000800780b */ /* 0x000fda0003f22000 */
[----:B------:R-:W-:Y:S05]  /*1800*/  @!P0 BRA P1, `(.L_x_11) ;  /* 0x0000000000408947 */ /* 0x000fea0000800000 */
[----:B------:R-:W-:Y:S02]  /*1810*/  FSETP.GEU.AND P0, PT, R8, RZ, PT ;  /* 0x000000ff0800720b */ /* 0x000fe40003f0e000 */
[----:B------:R-:W-:-:S11]  /*1820*/  MOV R9, R0 ;  /* 0x0000000000097202 */ /* 0x000fd60000000f00 */
[----:B------:R-:W-:Y:S05]  /*1830*/  @P0 BRA `(.L_x_11) ;  /* 0x0000000000340947 */ /* 0x000fea0003800000 */
[----:B------:R-:W0:Y:S01]  /*1840*/  FRND.FLOOR R10, R7 ;  /* 0x00000007000a7307 */ /* 0x000e220000205000 */
[----:B------:R-:W-:-:S04]  /*1850*/  FSETP.NEU.AND P0, PT, |R12|, 1, PT ;  /* 0x3f8000000c00780b */ /* 0x000fc80003f0d200 */
[----:B------:R-:W-:Y:S02]  /*1860*/  FSEL R0, R0, -R0, P0 ;  /* 0x8000000000007208 */ /* 0x000fe40000000000 */
[----:B0-----:R-:W-:-:S04]  /*1870*/  FSETP.NEU.AND P1, PT, R7, R10, PT ;  /* 0x0000000a0700720b */ /* 0x001fc80003f2d000 */
[----:B------:R-:W-:Y:S01]  /*1880*/  FSEL R9, R0, +QNAN , !P1 ;  /* 0x7fffffff00097808 */ /* 0x000fe20004800000 */
[----:B------:R-:W-:Y:S08]  /*1890*/  BRA `(.L_x_11) ;  /* 0x00000000001c7947 */ /* 0x000ff00003800000 */
.L_x_13:
[----:B------:R-:W-:Y:S01]  /*18a0*/  FSETP.GEU.AND P0, PT, R6, 1, PT ;  /* 0x3f8000000600780b */ /* 0x000fe20003f0e000 */
[----:B------:R-:W-:Y:S01]  /*18b0*/  FADD R9, R8, R8 ;  /* 0x0000000808097221 */ /* 0x000fe20000000000 */
[----:B------:R-:W-:-:S11]  /*18c0*/  FSETP.NEU.AND P1, PT, |R12|, 1, PT ;  /* 0x3f8000000c00780b */ /* 0x000fd60003f2d200 */
[----:B------:R-:W-:-:S04]  /*18d0*/  @!P0 LOP3.LUT R9, R9, 0x7f800000, RZ, 0x3c, !PT ;  /* 0x7f80000009098812 */ /* 0x000fc800078e3cff */
[----:B------:R-:W-:Y:S01]  /*18e0*/  @P1 LOP3.LUT R9, R9, 0x7fffffff, RZ, 0xc0, !PT ;  /* 0x7fffffff09091812 */ /* 0x000fe200078ec0ff */
[----:B------:R-:W-:Y:S06]  /*18f0*/  BRA `(.L_x_11) ;  /* 0x0000000000047947 */ /* 0x000fec0003800000 */
.L_x_12:
[----:B------:R-:W-:-:S07]  /*1900*/  FADD R9, R8, R7 ;  /* 0x0000000708097221 */ /* 0x000fce0000000000 */
.L_x_11:
[----:B------:R-:W-:Y:S05]  /*1910*/  BSYNC.RECONVERGENT B0 ;  /* 0x0000000000007941 */ /* 0x000fea0003800200 */
.L_x_10:
        /* <DEDUP_REMOVED lines=18> */
[----:B------:R-:W-:-:S05]  /*1a40*/  FMUL R8, |R7|, 16777216 ;  /* 0x4b80000007087820 */ /* 0x000fca0000400200 */
        /* <DEDUP_REMOVED lines=10> */
[----:B------:R-:W0:Y:S01]  /*1af0*/  MUFU.RCP R11, R11 ;  /* 0x0000000b000b7308 */ /* 0x000e220000001000 */
[----:B------:R-:W-:Y:S02]  /*1b00*/  FFMA R9, R9, 1.1920928955078125e-07, R8 ;  /* 0x3400000009097823 */ /* 0x000fe40000000008 */
[----:B0-----:R-:W-:-:S04]  /*1b10*/  FMUL R12, R11, R12 ;  /* 0x0000000c0b0c7220 */ /* 0x001fc80000400000 */
[----:B------:R-:W-:Y:S01]  /*1b20*/  FADD R14, R10, -R12 ;  /* 0x8000000c0a0e7221 */ /* 0x000fe20000000000 */
[C---:B------:R-:W-:Y:S01]  /*1b30*/  FMUL R13, R12.reuse, R12 ;  /* 0x0000000c0c0d7220 */ /* 0x040fe20000400000 */
[----:B------:R-:W-:Y:S02]  /*1b40*/  FFMA R8, R12, 1.4426950216293334961, R9 ;  /* 0x3fb8aa3b0c087823 */ /* 0x000fe40000000009 */
[----:B------:R-:W-:Y:S01]  /*1b50*/  FADD R15, R14, R14 ;  /* 0x0000000e0e0f7221 */ /* 0x000fe20000000000 */
[----:B------:R-:W-:Y:S01]  /*1b60*/  FFMA R2, R13, R2, 0.0032181653659790754318 ;  /* 0x3b52e7db0d027423 */ /* 0x000fe20000000002 */
[----:B------:R-:W-:Y:S01]  /*1b70*/  FADD R9, R9, -R8 ;  /* 0x8000000809097221 */ /* 0x000fe20000000000 */
[----:B------:R-:W-:Y:S01]  /*1b80*/  FMUL R14, |R7|, 1.4426950216293334961 ;  /* 0x3fb8aa3b070e7820 */ /* 0x000fe20000400200 */
[----:B------:R-:W-:Y:S01]  /*1b90*/  FFMA R10, R10, -R12, R15 ;  /* 0x8000000c0a0a7223 */ /* 0x000fe2000000000f */
[----:B------:R-:W-:Y:S01]  /*1ba0*/  FFMA R2, R13, R2, 0.018033718690276145935 ;  /* 0x3c93bb730d027423 */ /* 0x000fe20000000002 */
[----:B------:R-:W-:Y:S01]  /*1bb0*/  FFMA R9, R12, 1.4426950216293334961, R9 ;  /* 0x3fb8aa3b0c097823 */ /* 0x000fe20000000009 */
[----:B------:R-:W-:Y:S01]  /*1bc0*/  FFMA R16, |R7|, 1.4426950216293334961, -R14 ;  /* 0x3fb8aa3b07107823 */ /* 0x000fe20000000a0e */
[----:B------:R-:W-:Y:S01]  /*1bd0*/  FMUL R10, R11, R10 ;  /* 0x0000000a0b0a7220 */ /* 0x000fe20000400000 */
[----:B------:R-:W-:-:S03]  /*1be0*/  FFMA R2, R13, R2, 0.12022458761930465698 ;  /* 0x3df6384f0d027423 */ /* 0x000fc60000000002 */
[----:B------:R-:W-:Y:S01]  /*1bf0*/  FFMA R9, R10, 1.4426950216293334961, R9 ;  /* 0x3fb8aa3b0a097823 */ /* 0x000fe20000000009 */
[----:B------:R-:W-:Y:S01]  /*1c00*/  FMUL R13, R13, R2 ;  /* 0x000000020d0d7220 */ /* 0x000fe20000400000 */
[----:B------:R-:W-:Y:S02]  /*1c10*/  FADD R10, |R7|, -0.5 ;  /* 0xbf000000070a7421 */ /* 0x000fe40000000200 */
[----:B------:R-:W-:-:S04]  /*1c20*/  FFMA R2, R12, 1.9251366722983220825e-08, R9 ;  /* 0x32a55e340c027823 */ /* 0x000fc80000000009 */
[----:B------:R-:W-:-:S04]  /*1c30*/  FFMA R13, R12, R13, R2 ;  /* 0x0000000d0c0d7223 */ /* 0x000fc80000000002 */
[----:B------:R-:W-:-:S04]  /*1c40*/  FADD R9, R8, R13 ;  /* 0x0000000d08097221 */ /* 0x000fc80000000000 */
[----:B------:R-:W-:Y:S01]  /*1c50*/  FMUL R12, R9, R10 ;  /* 0x0000000a090c7220 */ /* 0x000fe20000400000 */
[----:B------:R-:W-:-:S03]  /*1c60*/  FADD R8, -R8, R9 ;  /* 0x0000000908087221 */ /* 0x000fc60000000100 */
[----:B------:R-:W-:Y:S01]  /*1c70*/  FADD R2, R12, -R14 ;  /* 0x8000000e0c027221 */ /* 0x000fe20000000000 */
[----:B------:R-:W-:-:S03]  /*1c80*/  FADD R8, R13, -R8 ;  /* 0x800000080d087221 */ /* 0x000fc60000000000 */
[----:B------:R-:W-:Y:S01]  /*1c90*/  FADD R15, R14, R2 ;  /* 0x000000020e0f7221 */ /* 0x000fe20000000000 */
[----:B------:R-:W-:-:S03]  /*1ca0*/  @!P1 FADD R11, -R2, 48 ;  /* 0x42400000020b9421 */ /* 0x000fc60000000100 */
[--C-:B------:R-:W-:Y:S02]  /*1cb0*/  FADD R13, R2, -R15.reuse ;  /* 0x8000000f020d7221 */ /* 0x100fe40000000000 */
[----:B------:R-:W-:Y:S01]  /*1cc0*/  @!P1 FSEL R2, R11, -R2, P0 ;  /* 0x800000020b029208 */ /* 0x000fe20000000000 */
[-C--:B------:R-:W-:Y:S01]  /*1cd0*/  FFMA R11, R9, R10.reuse, -R12 ;  /* 0x0000000a090b7223 */ /* 0x080fe2000000080c */
[----:B------:R-:W-:Y:S01]  /*1ce0*/  FADD R12, R12, -R15 ;  /* 0x8000000f0c0c7221 */ /* 0x000fe20000000000 */
[----:B------:R-:W-:Y:S01]  /*1cf0*/  FADD R13, -R14, -R13 ;  /* 0x8000000d0e0d7221 */ /* 0x000fe20000000100 */
[----:B------:R-:W0:Y:S01]  /*1d00*/  FRND R9, R2 ;  /* 0x0000000200097307 */ /* 0x000e220000201000 */
[----:B------:R-:W-:Y:S01]  /*1d10*/  FFMA R8, R8, R10, R11 ;  /* 0x0000000a08087223 */ /* 0x000fe2000000000b */
[----:B------:R-:W-:Y:S01]  /*1d20*/  FFMA R11, |R7|, 1.925963033500011079e-08, R16 ;  /* 0x32a57060070b7823 */ /* 0x000fe20000000210 */
[----:B------:R-:W-:-:S03]  /*1d30*/  FADD R12, R12, R13 ;  /* 0x0000000d0c0c7221 */ /* 0x000fc60000000000 */
[----:B------:R-:W-:Y:S02]  /*1d40*/  FADD R11, R8, -R11 ;  /* 0x8000000b080b7221 */ /* 0x000fe40000000000 */
[----:B------:R-:W1:Y:S02]  /*1d50*/  MUFU.RCP R8, |R7| ;  /* 0x4000000700087308 */ /* 0x000e640000001000 */
[----:B------:R-:W-:-:S04]  /*1d60*/  FADD R11, R12, R11 ;  /* 0x0000000b0c0b7221 */ /* 0x000fc80000000000 */
[----:B------:R-:W-:Y:S01]  /*1d70*/  @!P1 FADD R11, -R11, -RZ ;  /* 0x800000ff0b0b9221 */ /* 0x000fe20000000100 */
[C---:B0-----:R-:W-:Y:S01]  /*1d80*/  FADD R10, -R9.reuse, R2 ;  /* 0x00000002090a7221 */ /* 0x041fe20000000100 */
[----:B------:R-:W-:Y:S01]  /*1d90*/  FSETP.GT.AND P0, PT, R9, RZ, PT ;  /* 0x000000ff0900720b */ /* 0x000fe20003f04000 */
[----:B------:R-:W0:Y:S02]  /*1da0*/  F2I.NTZ R2, R2 ;  /* 0x0000000200027305 */ /* 0x000e240000203100 */
[----:B------:R-:W-:Y:S01]  /*1db0*/  FADD R10, R10, R11 ;  /* 0x0000000b0a0a7221 */ /* 0x000fe20000000000 */
[----:B------:R-:W-:Y:S02]  /*1dc0*/  MOV R11, 0x388f7971 ;  /* 0x388f7971000b7802 */ /* 0x000fe40000000f00 */
[----:B------:R-:W-:Y:S01]  /*1dd0*/  SEL R9, RZ, 0x83000000, P0 ;  /* 0x83000000ff097807 */ /* 0x000fe20000000000 */
[----:B------:R-:W-:Y:S02]  /*1de0*/  FFMA R3, R10, R3, 0.0013391353422775864601 ;  /* 0x3aaf85ed0a037423 */ /* 0x000fe40000000003 */
[----:B-1----:R-:W-:Y:S01]  /*1df0*/  FFMA R11, R8, R11, -5.0603266572579741478e-05 ;  /* 0xb8543ed8080b7423 */ /* 0x002fe2000000000b */
[----:B------:R-:W-:Y:S01]  /*1e00*/  IADD3 R12, PT, PT, R9, 0x7f000000, RZ ;  /* 0x7f000000090c7810 */ /* 0x000fe20007ffe0ff */
[----:B------:R-:W-:-:S02]  /*1e10*/  FFMA R3, R10, R3, 0.0096188392490148544312 ;  /* 0x3c1d98560a037423 */ /* 0x000fc40000000003 */
[----:B------:R-:W-:Y:S02]  /*1e20*/  FFMA R11, R8, R11, -0.00042276637395843863487 ;  /* 0xb9dda6be080b7423 */ /* 0x000fe4000000000b */
[----:B------:R-:W-:Y:S01]  /*1e30*/  FFMA R3, R10, R3, 0.055503588169813156128 ;  /* 0x3d6357bb0a037423 */ /* 0x000fe20000000003 */
[----:B0-----:R-:W-:Y:S01]  /*1e40*/  LEA R2, R2, -R9, 0x17 ;  /* 0x8000000902027211 */ /* 0x001fe200078eb8ff */
[----:B------:R-:W-:Y:S02]  /*1e50*/  FFMA R11, R8, R11, 0.00099214143119752407074 ;  /* 0x3a820abe080b7423 */ /* 0x000fe4000000000b */
[----:B------:R-:W-:Y:S02]  /*1e60*/  FFMA R3, R10, R3, 0.24022644758224487305 ;  /* 0x3e75fdec0a037423 */ /* 0x000fe40000000003 */
[----:B------:R-:W-:Y:S02]  /*1e70*/  FFMA R11, R8, R11, -0.00027855476946569979191 ;  /* 0xb9920afd080b7423 */ /* 0x000fe4000000000b */
[----:B------:R-:W-:-:S02]  /*1e80*/  FFMA R3, R10, R3, 0.69314718246459960938 ;  /* 0x3f3172180a037423 */ /* 0x000fc40000000003 */
[----:B------:R-:W-:Y:S02]  /*1e90*/  FFMA R11, R8, R11, -0.0026749009266495704651 ;  /* 0xbb2f4d64080b7423 */ /* 0x000fe4000000000b */
[----:B------:R-:W-:Y:S02]  /*1ea0*/  FFMA R3, R10, R3, 1 ;  /* 0x3f8000000a037423 */ /* 0x000fe40000000003 */
[C---:B------:R-:W-:Y:S02]  /*1eb0*/  FFMA R11, R8.reuse, R11, 0.0034718033857643604279 ;  /* 0x3b638732080b7423 */ /* 0x040fe4000000000b */
[----:B------:R-:W-:Y:S02]  /*1ec0*/  FMUL R3, R3, R12 ;  /* 0x0000000c03037220 */ /* 0x000fe40000400000 */
[----:B------:R-:W-:Y:S02]  /*1ed0*/  FFMA R11, R8, R11, 0.083333343267440795898 ;  /* 0x3daaaaac080b7423 */ /* 0x000fe4000000000b */
[----:B------:R-:W-:-:S02]  /*1ee0*/  FMUL R2, R3, R2 ;  /* 0x0000000203027220 */ /* 0x000fc40000400000 */
[----:B------:R-:W-:Y:S02]  /*1ef0*/  @P1 FMUL R10, R8, R11 ;  /* 0x0000000b080a1220 */ /* 0x000fe40000400000 */
[----:B------:R-:W-:-:S04]  /*1f00*/  FMUL R9, R2, 2.5066282749176025391 ;  /* 0x40206c9902097820 */ /* 0x000fc80000400000 */
[----:B------:R-:W-:Y:S01]  /*1f10*/  @P1 FFMA R3, R9, R10, R9 ;  /* 0x0000000a09031223 */ /* 0x000fe20000000009 */
[----:B------:R-:W-:Y:S06]  /*1f20*/  @P1 BRA `(.L_x_16) ;  /* 0x0000000400301947 */ /* 0x000fec0003800000 */
[--C-:B------:R-:W-:Y:S01]  /*1f30*/  FADD R3, |R7|, |R7|.reuse ;  /* 0x4000000707037221 */ /* 0x100fe20000000200 */
[----:B------:R-:W-:Y:S01]  /*1f40*/  HFMA2 R14, -RZ, RZ, 1.6015625, 24.28125 ;  /* 0x3e684e12ff0e7431 */ /* 0x000fe200000001ff */
[----:B------:R-:W-:Y:S01]  /*1f50*/  MOV R16, 0x3f17acc9 ;  /* 0x3f17acc900107802 */ /* 0x000fe20000000f00 */
[----:B------:R-:W-:Y:S01]  /*1f60*/  FMUL R8, R8, R11 ;  /* 0x0000000b08087220 */ /* 0x000fe20000400000 */
[----:B------:R-:W0:Y:S08]  /*1f70*/  FRND R2, R3 ;  /* 0x0000000300027307 */ /* 0x000e300000201000 */
        /* <DEDUP_REMOVED lines=15> */
[----:B------:R-:W-:Y:S01]  /*2070*/  FFMA R2, R7, R8, R7 ;  /* 0x0000000807027223 */ /* 0x000fe20000000007 */
[----:B------:R-:W-:Y:S02]  /*2080*/  HFMA2 R8, -RZ, RZ, 15, 0 ;  /* 0x4b800000ff087431 */ /* 0x000fe400000001ff */
        /* <DEDUP_REMOVED lines=16> */
.L_x_15:
        /* <DEDUP_REMOVED lines=28> */
.L_x_17:
[----:B------:R-:W0:Y:S02]  /*2350*/  FRND.TRUNC R3, R6 ;  /* 0x0000000600037307 */ /* 0x000e24000020d000 */
[----:B0-----:R-:W-:Y:S02]  /*2360*/  FSETP.NEU.AND P0, PT, R6, R3, PT ;  /* 0x000000030600720b */ /* 0x001fe40003f0d000 */
[----:B------:R-:W-:-:S11]  /*2370*/  MOV R3, 0x7fffffff ;  /* 0x7fffffff00037802 */ /* 0x000fd60000000f00 */
[----:B------:R-:W-:Y:S05]  /*2380*/  @!P0 BRA `(.L_x_16) ;  /* 0x0000000000188947 */ /* 0x000fea0003800000 */
[----:B------:R-:W-:-:S13]  /*2390*/  FSETP.GEU.AND P0, PT, R6, -41.09999847412109375, PT ;  /* 0xc22466660600780b */ /* 0x000fda0003f0e000 */
[----:B------:R-:W0:Y:S02]  /*23a0*/  @!P0 F2I.TRUNC.NTZ R6, R6 ;  /* 0x0000000600068305 */ /* 0x000e24000020f100 */
[----:B0-----:R-:W-:-:S04]  /*23b0*/  @!P0 LOP3.LUT R3, R6, 0x1, RZ, 0xc0, !PT ;  /* 0x0000000106038812 */ /* 0x001fc800078ec0ff */
[----:B------:R-:W-:Y:S02]  /*23c0*/  @!P0 ISETP.NE.U32.AND P1, PT, R3, 0x1, PT ;  /* 0x000000010300880c */ /* 0x000fe40003f25070 */
[----:B------:R-:W-:Y:S02]  /*23d0*/  MOV R3, R2 ;  /* 0x0000000200037202 */ /* 0x000fe40000000f00 */
[----:B------:R-:W-:-:S09]  /*23e0*/  @!P0 FSEL R3, R2, RZ, P1 ;  /* 0x000000ff02038208 */ /* 0x000fd20000800000 */
.L_x_16:
[----:B------:R-:W-:Y:S05]  /*23f0*/  BSYNC.RECONVERGENT B0 ;  /* 0x0000000000007941 */ /* 0x000fea0003800200 */
.L_x_14:
        /* <DEDUP_REMOVED lines=12> */
.L_x_19:
[----:B------:R-:W-:Y:S05]  /*24c0*/  BSYNC.RECONVERGENT B0 ;  /* 0x0000000000007941 */ /* 0x000fea0003800200 */
.L_x_18:
[----:B------:R-:W-:Y:S01]  /*24d0*/  STG.E desc[UR8][R4.64+0x400], R7 ;  /* 0x0004000704007986 */ /* 0x000fe2000c101908 */
[----:B------:R-:W-:Y:S05]  /*24e0*/  EXIT ;  /* 0x000000000000794d */ /* 0x000fea0003800000 */
.L_x_0:
[----:B------:R-:W0:Y:S01]  /*24f0*/  S2R R4, SR_TID.X ;  /* 0x0000000000047919 */ /* 0x000e220000002100 */
[----:B------:R-:W-:Y:S01]  /*2500*/  USHF.R.S32.HI UR7, URZ, 0x1f, UR6 ;  /* 0x0000001fff077899 */ /* 0x000fe20008011406 */
[----:B------:R-:W-:Y:S05]  /*2510*/  BSSY.RECONVERGENT B0, `(.L_x_20) ;  /* 0x000012d000007945 */ /* 0x000fea0003800200 */
[----:B------:R-:W-:Y:S02]  /*2520*/  MOV R0, UR7 ;  /* 0x0000000700007c02 */ /* 0x000fe40008000f00 */
[----:B0-----:R-:W-:-:S04]  /*2530*/  ISETP.LT.U32.AND P0, PT, R4, UR6, PT ;  /* 0x0000000604007c0c */ /* 0x001fc8000bf01070 */
[----:B------:R-:W-:-:S13]  /*2540*/  ISETP.GT.AND.EX P0, PT, R0, RZ, PT, P0 ;  /* 0x000000ff0000720c */ /* 0x000fda0003f04300 */
[----:B------:R-:W-:Y:S05]  /*2550*/  @!P0 BRA `(.L_x_21) ;  /* 0x0000001000a08947 */ /* 0x000fea0003800000 */
[----:B------:R-:W0:Y:S01]  /*2560*/  LDCU.64 UR10, c[0x0][0x388] ;  /* 0x00007100ff0a77ac */ /* 0x000e220008000a00 */
[----:B------:R-:W-:-:S04]  /*2570*/  IADD3 R6, P0, PT, R4, UR4, RZ ;  /* 0x0000000404067c10 */ /* 0x000fc8000ff1e0ff */
[----:B------:R-:W-:Y:S02]  /*2580*/  IADD3.X R3, PT, PT, RZ, UR5, RZ, P0, !PT ;  /* 0x00000005ff037c10 */ /* 0x000fe400087fe4ff */
[C---:B------:R-:W-:Y:S02]  /*2590*/  SHF.L.U32 R5, R6.reuse, 0x2, RZ ;  /* 0x0000000206057819 */ /* 0x040fe400000006ff */
[----:B------:R-:W-:Y:S02]  /*25a0*/  SHF.L.U64.HI R6, R6, 0x2, R3 ;  /* 0x0000000206067819 */ /* 0x000fe40000010203 */
[----:B0-----:R-:W-:-:S04]  /*25b0*/  IADD3 R2, P0, PT, R5, UR10, RZ ;  /* 0x0000000a05027c10 */ /* 0x001fc8000ff1e0ff */
[----:B------:R-:W-:Y:S01]  /*25c0*/  IADD3.X R3, PT, PT, R6, UR11, RZ, P0, !PT ;  /* 0x0000000b06037c10 */ /* 0x000fe200087fe4ff */
[----:B------:R-:W0:Y:S04]  /*25d0*/  LDCU.64 UR10, c[0x0][0x390] ;  /* 0x00007200ff0a77ac */ /* 0x000e280008000a00 */
[----:B------:R-:W2:Y:S01]  /*25e0*/  LDG.E R0, desc[UR8][R2.64] ;  /* 0x0000000802007981 */ /* 0x000ea2000c1e1900 */
[----:B0-----:R-:W-:-:S04]  /*25f0*/  IADD3 R8, P0, PT, R5, UR10, RZ ;  /* 0x0000000a05087c10 */ /* 0x001fc8000ff1e0ff */
[----:B------:R-:W-:-:S05]  /*2600*/  IADD3.X R9, PT, PT, R6, UR11, RZ, P0, !PT ;  /* 0x0000000b06097c10 */ /* 0x000fca00087fe4ff */
[----:B------:R0:W3:Y:S01]  /*2610*/  LDG.E R7, desc[UR8][R8.64] ;  /* 0x0000000808077981 */ /* 0x0000e2000c1e1900 */
[----:B------:R-:W-:Y:S01]  /*2620*/  BSSY.RECONVERGENT B1, `(.L_x_22) ;  /* 0x000005b000017945 */ /* 0x000fe20003800200 */
[C---:B--2---:R-:W-:Y:S01]  /*2630*/  FMUL R11, |R0|.reuse, 16777216 ;  /* 0x4b800000000b7820 */ /* 0x044fe20000400200 */
[----:B------:R-:W-:-:S04]  /*2640*/  FSETP.GEU.AND P0, PT, |R0|, 1.175494350822287508e-38, PT ;  /* 0x008000000000780b */ /* 0x000fc80003f0e200 */
[----:B------:R-:W-:Y:S02]  /*2650*/  FSEL R11, R11, |R0|, !P0 ;  /* 0x400000000b0b7208 */ /* 0x000fe40004000000 */
[----:B------:R-:W-:Y:S02]  /*2660*/  FSEL R2, RZ, -24, P0 ;  /* 0xc1c00000ff027808 */ /* 0x000fe40000000000 */
[----:B------:R-:W-:-:S04]  /*2670*/  IADD3 R10, PT, PT, R11, -0x3f3504f3, RZ ;  /* 0xc0cafb0d0b0a7810 */ /* 0x000fc80007ffe0ff */
[----:B------:R-:W-:-:S04]  /*2680*/  LOP3.LUT R10, R10, 0xff800000, RZ, 0xc0, !PT ;  /* 0xff8000000a0a7812 */ /* 0x000fc800078ec0ff */
[-C--:B------:R-:W-:Y:S02]  /*2690*/  IADD3 R11, PT, PT, R11, -R10.reuse, RZ ;  /* 0x8000000a0b0b7210 */ /* 0x080fe40007ffe0ff */
[----:B------:R-:W-:-:S03]  /*26a0*/  I2FP.F32.S32 R3, R10 ;  /* 0x0000000a00037245 */ /* 0x000fc60000201400 */
[C---:B------:R-:W-:Y:S01]  /*26b0*/  FADD R12, R11.reuse, 1 ;  /* 0x3f8000000b0c7421 */ /* 0x040fe20000000000 */
[----:B------:R-:W-:Y:S01]  /*26c0*/  FADD R11, R11, -1 ;  /* 0xbf8000000b0b7421 */ /* 0x000fe20000000000 */
[----:B0-----:R-:W-:Y:S01]  /*26d0*/  FFMA R8, R3, 1.1920928955078125e-07, R2 ;  /* 0x3400000003087823 */ /* 0x001fe20000000002 */
[----:B------:R-:W-:Y:S02]  /*26e0*/  HFMA2 R2, -RZ, RZ, 0.771484375, 0.21533203125 ;  /* 0x3a2c32e4ff027431 */ /* 0x000fe400000001ff */
[----:B------:R-:W-:Y:S01]  /*26f0*/  FADD R13, R11, R11 ;  /* 0x0000000b0b0d7221 */ /* 0x000fe20000000000 */
[----:B------:R-:W0:Y:S03]  /*2700*/  MUFU.RCP R12, R12 ;  /* 0x0000000c000c7308 */ /* 0x000e260000001000 */
[----:B0-----:R-:W-:-:S04]  /*2710*/  FMUL R13, R12, R13 ;  /* 0x0000000d0c0d7220 */ /* 0x001fc80000400000 */
[----:B------:R-:W-:Y:S01]  /*2720*/  FADD R3, R11, -R13 ;  /* 0x8000000d0b037221 */ /* 0x000fe20000000000 */
[----:B------:R-:W-:-:S03]  /*2730*/  FMUL R9, R13, R13 ;  /* 0x0000000d0d097220 */ /* 0x000fc60000400000 */
[----:B------:R-:W-:Y:S01]  /*2740*/  FADD R10, R3, R3 ;  /* 0x00000003030a7221 */ /* 0x000fe20000000000 */
[----:B------:R-:W-:Y:S01]  /*2750*/  FFMA R3, R13, 1.4426950216293334961, R8 ;  /* 0x3fb8aa3b0d037823 */ /* 0x000fe20000000008 */
[----:B------:R-:W-:Y:S02]  /*2760*/  FFMA R14, R9, R2, 0.0032181653659790754318 ;  /* 0x3b52e7db090e7423 */ /* 0x000fe40000000002 */
[----:B------:R-:W-:Y:S01]  /*2770*/  FFMA R11, R11, -R13, R10 ;  /* 0x8000000d0b0b7223 */ /* 0x000fe2000000000a */
[----:B------:R-:W-:Y:S01]  /*2780*/  FADD R8, R8, -R3 ;  /* 0x8000000308087221 */ /* 0x000fe20000000000 */
[----:B------:R-:W-:Y:S02]  /*2790*/  FFMA R14, R9, R14, 0.018033718690276145935 ;  /* 0x3c93bb73090e7423 */ /* 0x000fe4000000000e */
        /* <DEDUP_REMOVED lines=20> */
[----:B------:R1:W2:Y:S01]  /*28e0*/  F2I.NTZ R10, R8 ;  /* 0x00000008000a7305 */ /* 0x0002a20000203100 */
[----:B0-----:R-:W-:Y:S01]  /*28f0*/  FADD R13, R8, -R11 ;  /* 0x8000000b080d7221 */ /* 0x001fe20000000000 */
[----:B------:R-:W-:Y:S01]  /*2900*/  FSETP.GT.AND P0, PT, R11, RZ, PT ;  /* 0x000000ff0b00720b */ /* 0x000fe20003f04000 */
[----:B-1----:R-:W-:-:S02]  /*2910*/  HFMA2 R8, -RZ, RZ, 1.875, 0 ;  /* 0x3f800000ff087431 */ /* 0x002fc400000001ff */
[----:B------:R-:W-:Y:S01]  /*2920*/  FADD R14, R14, R13 ;  /* 0x0000000d0e0e7221 */ /* 0x000fe20000000000 */
[----:B------:R-:W-:Y:S02]  /*2930*/  SEL R11, RZ, 0x83000000, P0 ;  /* 0x83000000ff0b7807 */ /* 0x000fe40000000000 */
[----:B------:R-:W-:Y:S01]  /*2940*/  FSETP.NEU.AND P0, PT, R9, RZ, PT ;  /* 0x000000ff0900720b */ /* 0x000fe20003f0d000 */
[----:B------:R-:W-:Y:S01]  /*2950*/  FFMA R13, R14, R3, 0.0013391353422775864601 ;  /* 0x3aaf85ed0e0d7423 */ /* 0x000fe20000000003 */
[----:B------:R-:W-:Y:S02]  /*2960*/  IADD3 R12, PT, PT, R11, 0x7f000000, RZ ;  /* 0x7f0000000b0c7810 */ /* 0x000fe40007ffe0ff */
[----:B------:R-:W-:Y:S01]  /*2970*/  FSETP.EQ.OR P0, PT, R0, 1, !P0 ;  /* 0x3f8000000000780b */ /* 0x000fe20004702400 */
[----:B------:R-:W-:Y:S01]  /*2980*/  FFMA R13, R14, R13, 0.0096188392490148544312 ;  /* 0x3c1d98560e0d7423 */ /* 0x000fe2000000000d */
[----:B--2---:R-:W-:-:S03]  /*2990*/  LEA R11, R10, -R11, 0x17 ;  /* 0x8000000b0a0b7211 */ /* 0x004fc600078eb8ff */
        /* <DEDUP_REMOVED lines=31> */
[-C--:B------:R-:W-:Y:S02]  /*2b90*/  @!P1 FSEL R10, R11, -R11.reuse, P2 ;  /* 0x8000000b0b0a9208 */ /* 0x080fe40001000000 */
[----:B0-----:R-:W-:Y:S02]  /*2ba0*/  @!P1 FSETP.NEU.AND P0, PT, R9, R8, PT ;  /* 0x000000080900920b */ /* 0x001fe40003f0d000 */
[----:B------:R-:W-:Y:S02]  /*2bb0*/  MOV R8, R11 ;  /* 0x0000000b00087202 */ /* 0x000fe40000000f00 */
[----:B------:R-:W-:-:S09]  /*2bc0*/  @!P1 FSEL R8, R10, +QNAN , !P0 ;  /* 0x7fffffff0a089808 */ /* 0x000fd20004000000 */
.L_x_23:
[----:B------:R-:W-:Y:S05]  /*2bd0*/  BSYNC.RECONVERGENT B1 ;  /* 0x0000000000017941 */ /* 0x000fea0003800200 */
.L_x_22:
        /* <DEDUP_REMOVED lines=9> */
[----:B------:R-:W-:-:S04]  /*2c70*/  FFMA R11, R0, -1.925963033500011079e-08, R11 ;  /* 0xb2a57060000b7823 */ /* 0x000fc8000000000b */
        /* <DEDUP_REMOVED lines=12> */
[----:B------:R-:W-:Y:S01]  /*2d40*/  IADD3 R10, PT, PT, R9, -0x3f3504f3, RZ ;  /* 0xc0cafb0d090a7810 */ /* 0x000fe20007ffe0ff */
[----:B------:R-:W-:-:S03]  /*2d50*/  FFMA R19, |R8|, 1.925963033500011079e-08, R19 ;  /* 0x32a5706008137823 */ /* 0x000fc60000000213 */
        /* <DEDUP_REMOVED lines=12> */
[CC--:B------:R-:W-:Y:S01]  /*2e20*/  FMUL R15, R13.reuse, R13.reuse ;  /* 0x0000000d0d0f7220 */ /* 0x0c0fe20000400000 */
[----:B------:R-:W-:Y:S02]  /*2e30*/  FFMA R9, R13, 1.4426950216293334961, R10 ;  /* 0x3fb8aa3b0d097823 */ /* 0x000fe4000000000a */
[----:B------:R-:W-:Y:S01]  /*2e40*/  FADD R14, R14, R14 ;  /* 0x0000000e0e0e7221 */ /* 0x000fe20000000000 */
[----:B------:R-:W-:Y:S01]  /*2e50*/  FFMA R2, R15, R2, 0.0032181653659790754318 ;  /* 0x3b52e7db0f027423 */ /* 0x000fe20000000002 */
        /* <DEDUP_REMOVED lines=8> */
[----:B------:R-:W-:-:S04]  /*2ee0*/  FFMA R11, R13, 1.9251366722983220825e-08, R10 ;  /* 0x32a55e340d0b7823 */ /* 0x000fc8000000000a */
[----:B------:R-:W-:Y:S01]  /*2ef0*/  FFMA R10, R13, R2, R11 ;  /* 0x000000020d0a7223 */ /* 0x000fe2000000000b */
[----:B------:R-:W-:-:S03]  /*2f00*/  FADD R11, |R8|, -0.5 ;  /* 0xbf000000080b7421 */ /* 0x000fc60000000200 */
        /* <DEDUP_REMOVED lines=14> */
[----:B------:R-:W-:Y:S01]  /*2ff0*/  MOV R11, 0x388f7971 ;  /* 0x388f7971000b7802 */ /* 0x000fe20000000f00 */
[----:B------:R-:W-:Y:S02]  /*3000*/  FADD R13, R13, R16 ;  /* 0x000000100d0d7221 */ /* 0x000fe40000000000 */
[----:B------:R-:W-:-:S04]  /*3010*/  FADD R10, R10, -R19 ;  /* 0x800000130a0a7221 */ /* 0x000fc80000000000 */
[----:B------:R-:W-:Y:S02]  /*3020*/  FADD R13, R13, R10 ;  /* 0x0000000a0d0d7221 */ /* 0x000fe40000000000 */
[----:B------:R-:W1:Y:S02]  /*3030*/  MUFU.RCP R10, |R8| ;  /* 0x40000008000a7308 */ /* 0x000e640000001000 */
[----:B------:R-:W-:Y:S01]  /*3040*/  @!P1 FADD R13, -R13, -RZ ;  /* 0x800000ff0d0d9221 */ /* 0x000fe20000000100 */
[C---:B0-----:R-:W-:Y:S01]  /*3050*/  FADD R12, -R9.reuse, R2 ;  /* 0x00000002090c7221 */ /* 0x041fe20000000100 */
[----:B------:R-:W-:-:S03]  /*3060*/  FSETP.GT.AND P0, PT, R9, RZ, PT ;  /* 0x000000ff0900720b */ /* 0x000fc60003f04000 */
[----:B------:R-:W-:Y:S01]  /*3070*/  FADD R12, R12, R13 ;  /* 0x0000000d0c0c7221 */ /* 0x000fe20000000000 */
[----:B------:R-:W0:Y:S01]  /*3080*/  F2I.NTZ R2, R2 ;  /* 0x0000000200027305 */ /* 0x000e220000203100 */
[----:B------:R-:W-:Y:S02]  /*3090*/  SEL R9, RZ, 0x83000000, P0 ;  /* 0x83000000ff097807 */ /* 0x000fe40000000000 */
[C---:B------:R-:W-:Y:S02]  /*30a0*/  FFMA R3, R12.reuse, R3, 0.0013391353422775864601 ;  /* 0x3aaf85ed0c037423 */ /* 0x040fe40000000003 */
[----:B------:R-:W-:Y:S02]  /*30b0*/  IADD3 R14, PT, PT, R9, 0x7f000000, RZ ;  /* 0x7f000000090e7810 */ /* 0x000fe40007ffe0ff */
[----:B------:R-:W-:Y:S01]  /*30c0*/  FFMA R3, R12, R3, 0.0096188392490148544312 ;  /* 0x3c1d98560c037423 */ /* 0x000fe20000000003 */
[----:B-1----:R-:W-:-:S03]  /*30d0*/  FFMA R11, R10, R11, -5.0603266572579741478e-05 ;  /* 0xb8543ed80a0b7423 */ /* 0x002fc6000000000b */
[----:B------:R-:W-:Y:S01]  /*30e0*/  FFMA R3, R12, R3, 0.055503588169813156128 ;  /* 0x3d6357bb0c037423 */ /* 0x000fe20000000003 */
[----:B------:R-:W-:-:S03]  /*30f0*/  FFMA R11, R10, R11, -0.00042276637395843863487 ;  /* 0xb9dda6be0a0b7423 */ /* 0x000fc6000000000b */
[----:B------:R-:W-:Y:S01]  /*3100*/  FFMA R3, R12, R3, 0.24022644758224487305 ;  /* 0x3e75fdec0c037423 */ /* 0x000fe20000000003 */
[----:B------:R-:W-:Y:S01]  /*3110*/  FFMA R11, R10, R11, 0.00099214143119752407074 ;  /* 0x3a820abe0a0b7423 */ /* 0x000fe2000000000b */
[----:B0-----:R-:W-:Y:S02]  /*3120*/  LEA R2, R2, -R9, 0x17 ;  /* 0x8000000902027211 */ /* 0x001fe400078eb8ff */
[----:B------:R-:W-:Y:S01]  /*3130*/  FFMA R3, R12, R3, 0.69314718246459960938 ;  /* 0x3f3172180c037423 */ /* 0x000fe20000000003 */
[----:B------:R-:W-:-:S03]  /*3140*/  FFMA R11, R10, R11, -0.00027855476946569979191 ;  /* 0xb9920afd0a0b7423 */ /* 0x000fc6000000000b */
[----:B------:R-:W-:Y:S01]  /*3150*/  FFMA R3, R12, R3, 1 ;  /* 0x3f8000000c037423 */ /* 0x000fe20000000003 */
[----:B------:R-:W-:-:S03]  /*3160*/  FFMA R11, R10, R11, -0.0026749009266495704651 ;  /* 0xbb2f4d640a0b7423 */ /* 0x000fc6000000000b */
[----:B------:R-:W-:Y:S01]  /*3170*/  FMUL R3, R3, R14 ;  /* 0x0000000e03037220 */ /* 0x000fe20000400000 */
[----:B------:R-:W-:-:S03]  /*3180*/  FFMA R11, R10, R11, 0.0034718033857643604279 ;  /* 0x3b6387320a0b7423 */ /* 0x000fc6000000000b */
[----:B------:R-:W-:Y:S01]  /*3190*/  FMUL R2, R3, R2 ;  /* 0x0000000203027220 */ /* 0x000fe20000400000 */
[----:B------:R-:W-:-:S03]  /*31a0*/  FFMA R11, R10, R11, 0.083333343267440795898 ;  /* 0x3daaaaac0a0b7423 */ /* 0x000fc6000000000b */
[----:B------:R-:W-:Y:S01]  /*31b0*/  FMUL R9, R2, 2.5066282749176025391 ;  /* 0x40206c9902097820 */ /* 0x000fe20000400000 */
[----:B------:R-:W-:Y:S06]  /*31c0*/  @P1 BRA `(.L_x_26) ;  /* 0x0000000000981947 */ /* 0x000fec0003800000 */
[--C-:B------:R-:W-:Y:S01]  /*31d0*/  FADD R3, |R8|, |R8|.reuse ;  /* 0x4000000808037221 */ /* 0x100fe20000000200 */
        /* <DEDUP_REMOVED lines=37> */
.L_x_26:
[----:B------:R-:W-:-:S04]  /*3430*/  FMUL R10, R10, R11 ;  /* 0x0000000b0a0a7220 */ /* 0x000fc80000400000 */
[----:B------:R-:W-:Y:S01]  /*3440*/  FFMA R3, R9, R10, R9 ;  /* 0x0000000a09037223 */ /* 0x000fe20000000009 */
[----:B------:R-:W-:Y:S06]  /*3450*/  BRA `(.L_x_28) ;  /* 0x0000000000987947 */ /* 0x000fec0003800000 */
.L_x_25:
        /* <DEDUP_REMOVED lines=28> */
.L_x_27:
[----:B------:R-:W0:Y:S01]  /*3620*/  FRND.TRUNC R2, R7 ;  /* 0x0000000700027307 */ /* 0x000e22000020d000 */
[----:B------:R-:W-:Y:S02]  /*3630*/  MOV R3, 0x7fffffff ;  /* 0x7fffffff00037802 */ /* 0x000fe40000000f00 */
[----:B0-----:R-:W-:-:S13]  /*3640*/  FSETP.NEU.AND P0, PT, R7, R2, PT ;  /* 0x000000020700720b */ /* 0x001fda0003f0d000 */
[----:B------:R-:W-:Y:S05]  /*3650*/  @!P0 BRA `(.L_x_28) ;  /* 0x0000000000188947 */ /* 0x000fea0003800000 */
[----:B------:R-:W-:Y:S02]  /*3660*/  FSETP.GEU.AND P0, PT, R7, -41.09999847412109375, PT ;  /* 0xc22466660700780b */ /* 0x000fe40003f0e000 */
[----:B------:R-:W-:-:S11]  /*3670*/  MOV R3, R12 ;  /* 0x0000000c00037202 */ /* 0x000fd60000000f00 */
[----:B------:R-:W0:Y:S02]  /*3680*/  @!P0 F2I.TRUNC.NTZ R7, R7 ;  /* 0x0000000700078305 */ /* 0x000e24000020f100 */
[----:B0-----:R-:W-:-:S04]  /*3690*/  @!P0 LOP3.LUT R2, R7, 0x1, RZ, 0xc0, !PT ;  /* 0x0000000107028812 */ /* 0x001fc800078ec0ff */
[----:B------:R-:W-:-:S04]  /*36a0*/  @!P0 ISETP.NE.U32.AND P1, PT, R2, 0x1, PT ;  /* 0x000000010200880c */ /* 0x000fc80003f25070 */
[----:B------:R-:W-:-:S09]  /*36b0*/  @!P0 FSEL R3, R12, RZ, P1 ;  /* 0x000000ff0c038208 */ /* 0x000fd20000800000 */
.L_x_28:
[----:B------:R-:W-:Y:S05]  /*36c0*/  BSYNC.RECONVERGENT B1 ;  /* 0x0000000000017941 */ /* 0x000fea0003800200 */
.L_x_24:
        /* <DEDUP_REMOVED lines=12> */
.L_x_30:
[----:B------:R-:W-:Y:S05]  /*3790*/  BSYNC.RECONVERGENT B1 ;  /* 0x0000000000017941 */ /* 0x000fea0003800200 */
.L_x_29:
[----:B------:R-:W0:Y:S02]  /*37a0*/  LDCU.64 UR10, c[0x0][0x398] ;  /* 0x00007300ff0a77ac */ /* 0x000e240008000a00 */
[----:B0-----:R-:W-:-:S04]  /*37b0*/  IADD3 R2, P0, PT, R5, UR10, RZ ;  /* 0x0000000a05027c10 */ /* 0x001fc8000ff1e0ff */
[----:B------:R-:W-:-:S05]  /*37c0*/  IADD3.X R3, PT, PT, R6, UR11, RZ, P0, !PT ;  /* 0x0000000b06037c10 */ /* 0x000fca00087fe4ff */
[----:B------:R0:W-:Y:S04]  /*37d0*/  STG.E desc[UR8][R2.64], R7 ;  /* 0x0000000702007986 */ /* 0x0001e8000c101908 */
.L_x_21:
[----:B------:R-:W-:Y:S05]  /*37e0*/  BSYNC.RECONVERGENT B0 ;  /* 0x0000000000007941 */ /* 0x000fea0003800200 */
.L_x_20:
[----:B------:R-:W-:Y:S02]  /*37f0*/  IADD3 R0, PT, PT, R4, 0x100, RZ ;  /* 0x0000010004007810 */ /* 0x000fe40007ffe0ff */
[----:B0-----:R-:W-:Y:S02]  /*3800*/  MOV R2, UR7 ;  /* 0x0000000700027c02 */ /* 0x001fe40008000f00 */
[----:B------:R-:W-:-:S04]  /*3810*/  ISETP.LT.U32.AND P0, PT, R0, UR6, PT ;  /* 0x0000000600007c0c */ /* 0x000fc8000bf01070 */
[----:B------:R-:W-:-:S13]  /*3820*/  ISETP.GT.AND.EX P0, PT, R2, RZ, PT, P0 ;  /* 0x000000ff0200720c */ /* 0x000fda0003f04300 */
[----:B------:R-:W-:Y:S05]  /*3830*/  @!P0 EXIT ;  /* 0x000000000000894d */ /* 0x000fea0003800000 */
[----:B------:R-:W0:Y:S01]  /*3840*/  LDCU.64 UR6, c[0x0][0x388] ;  /* 0x00007100ff0677ac */ /* 0x000e220008000a00 */
[----:B------:R-:W-:-:S04]  /*3850*/  IADD3 R0, P0, PT, R4, UR4, RZ ;  /* 0x0000000404007c10 */ /* 0x000fc8000ff1e0ff */
[----:B------:R-:W-:Y:S02]  /*3860*/  IADD3.X R3, PT, PT, RZ, UR5, RZ, P0, !PT ;  /* 0x00000005ff037c10 */ /* 0x000fe400087fe4ff */
[C---:B------:R-:W-:Y:S02]  /*3870*/  SHF.L.U32 R4, R0.reuse, 0x2, RZ ;  /* 0x0000000200047819 */ /* 0x040fe400000006ff */
[----:B------:R-:W-:Y:S02]  /*3880*/  SHF.L.U64.HI R0, R0, 0x2, R3 ;  /* 0x0000000200007819 */ /* 0x000fe40000010203 */
[----:B0-----:R-:W-:-:S04]  /*3890*/  IADD3 R2, P0, PT, R4, UR6, RZ ;  /* 0x0000000604027c10 */ /* 0x001fc8000ff1e0ff */
[----:B------:R-:W-:Y:S01]  /*38a0*/  IADD3.X R3, PT, PT, R0, UR7, RZ, P0, !PT ;  /* 0x0000000700037c10 */ /* 0x000fe200087fe4ff */
[----:B------:R-:W0:Y:S04]  /*38b0*/  LDCU.128 UR4, c[0x0][0x390] ;  /* 0x00007200ff0477ac */ /* 0x000e280008000c00 */
[----:B------:R-:W2:Y:S01]  /*38c0*/  LDG.E R2, desc[UR8][R2.64+0x400] ;  /* 0x0004000802027981 */ /* 0x000ea2000c1e1900 */
[----:B0-----:R-:W-:-:S04]  /*38d0*/  IADD3 R6, P0, PT, R4, UR4, RZ ;  /* 0x0000000404067c10 */ /* 0x001fc8000ff1e0ff */
[----:B------:R-:W-:-:S05]  /*38e0*/  IADD3.X R7, PT, PT, R0, UR5, RZ, P0, !PT ;  /* 0x0000000500077c10 */ /* 0x000fca00087fe4ff */
[----:B------:R0:W3:Y:S01]  /*38f0*/  LDG.E R6, desc[UR8][R6.64+0x400] ;  /* 0x0004000806067981 */ /* 0x0000e2000c1e1900 */
[----:B------:R-:W-:Y:S01]  /*3900*/  IADD3 R4, P3, PT, R4, UR6, RZ ;  /* 0x0000000604047c10 */ /* 0x000fe2000ff7e0ff */
        /* <DEDUP_REMOVED lines=11> */
[----:B------:R-:W-:Y:S01]  /*39c0*/  FFMA R8, R8, 1.1920928955078125e-07, R3 ;  /* 0x3400000008087823 */ /* 0x000fe20000000003 */
[----:B------:R-:W-:Y:S02]  /*39d0*/  HFMA2 R3, -RZ, RZ, 0.771484375, 0.21533203125 ;  /* 0x3a2c32e4ff037431 */ /* 0x000fe400000001ff */
[----:B------:R-:W-:Y:S01]  /*39e0*/  FADD R10, R5, R5 ;  /* 0x00000005050a7221 */ /* 0x000fe20000000000 */
[----:B------:R-:W0:Y:S03]  /*39f0*/  MUFU.RCP R9, R9 ;  /* 0x0000000900097308 */ /* 0x000e260000001000 */
        /* <DEDUP_REMOVED lines=35> */
[C---:B------:R-:W-:Y:S01]  /*3c30*/  FFMA R10, R5.reuse, R8, 0.0013391353422775864601 ;  /* 0x3aaf85ed050a7423 */ /* 0x040fe20000000008 */
[----:B------:R-:W-:Y:S02]  /*3c40*/  IADD3 R9, PT, PT, R14, 0x7f000000, RZ ;  /* 0x7f0000000e097810 */ /* 0x000fe40007ffe0ff */
[----:B------:R-:W-:Y:S01]  /*3c50*/  FSETP.EQ.OR P0, PT, R2, 1, !P0 ;  /* 0x3f8000000200780b */ /* 0x000fe20004702400 */
[----:B------:R-:W-:Y:S01]  /*3c60*/  FFMA R10, R5, R10, 0.0096188392490148544312 ;  /* 0x3c1d9856050a7423 */ /* 0x000fe2000000000a */
[----:B-1----:R-:W-:-:S03]  /*3c70*/  LEA R14, R11, -R14, 0x17 ;  /* 0x8000000e0b0e7211 */ /* 0x002fc600078eb8ff */
[----:B------:R-:W-:-:S04]  /*3c80*/  FFMA R10, R5, R10, 0.055503588169813156128 ;  /* 0x3d6357bb050a7423 */ /* 0x000fc8000000000a */
[----:B------:R-:W-:-:S04]  /*3c90*/  FFMA R10, R5, R10, 0.24022644758224487305 ;  /* 0x3e75fdec050a7423 */ /* 0x000fc8000000000a */
[----:B------:R-:W-:-:S04]  /*3ca0*/  FFMA R10, R5, R10, 0.69314718246459960938 ;  /* 0x3f317218050a7423 */ /* 0x000fc8000000000a */
[----:B------:R-:W-:Y:S01]  /*3cb0*/  FFMA R10, R5, R10, 1 ;  /* 0x3f800000050a7423 */ /* 0x000fe2000000000a */
[----:B------:R-:W-:Y:S01]  /*3cc0*/  IADD3.X R5, PT, PT, R0, UR7, RZ, P3, !PT ;  /* 0x0000000700057c10 */ /* 0x000fe20009ffe4ff */
[----:B------:R-:W-:Y:S02]  /*3cd0*/  HFMA2 R0, -RZ, RZ, 1.875, 0 ;  /* 0x3f800000ff007431 */ /* 0x000fe400000001ff */
        /* <DEDUP_REMOVED lines=21> */
[----:B------:R-:W-:Y:S02]  /*3e30*/  FSETP.NEU.AND P0, PT, |R12|, 1, PT ;  /* 0x3f8000000c00780b */ /* 0x000fe40003f0d200 */
[----:B0-----:R-:W-:Y:S02]  /*3e40*/  FSETP.NEU.AND P1, PT, R7, R0, PT ;  /* 0x000000000700720b */ /* 0x001fe40003f2d000 */
[----:B------:R-:W-:-:S04]  /*3e50*/  FSEL R0, R9, -R9, P0 ;  /* 0x8000000909007208 */ /* 0x000fc80000000000 */
[----:B------:R-:W-:Y:S01]  /*3e60*/  FSEL R0, R0, +QNAN , !P1 ;  /* 0x7fffffff00007808 */ /* 0x000fe20004800000 */
[----:B------:R-:W-:Y:S06]  /*3e70*/  BRA `(.L_x_32) ;  /* 0x00000000001c7947 */ /* 0x000fec0003800000 */
.L_x_34:
[----:B------:R-:W-:Y:S01]  /*3e80*/  FSETP.GEU.AND P0, PT, R6, 1, PT ;  /* 0x3f8000000600780b */ /* 0x000fe20003f0e000 */
[----:B------:R-:W-:Y:S01]  /*3e90*/  FADD R0, R2, R2 ;  /* 0x0000000202007221 */ /* 0x000fe20000000000 */
[----:B------:R-:W-:-:S11]  /*3ea0*/  FSETP.NEU.AND P1, PT, |R12|, 1, PT ;  /* 0x3f8000000c00780b */ /* 0x000fd60003f2d200 */
[----:B------:R-:W-:-:S04]  /*3eb0*/  @!P0 LOP3.LUT R0, R0, 0x7f800000, RZ, 0x3c, !PT ;  /* 0x7f80000000008812 */ /* 0x000fc800078e3cff */
[----:B------:R-:W-:Y:S01]  /*3ec0*/  @P1 LOP3.LUT R0, R0, 0x7fffffff, RZ, 0xc0, !PT ;  /* 0x7fffffff00001812 */ /* 0x000fe200078ec0ff */
[----:B------:R-:W-:Y:S06]  /*3ed0*/  BRA `(.L_x_32) ;  /* 0x0000000000047947 */ /* 0x000fec0003800000 */
.L_x_33:
[----:B------:R-:W-:-:S07]  /*3ee0*/  FADD R0, R2, R7 ;  /* 0x0000000702007221 */ /* 0x000fce0000000000 */
.L_x_32:
[----:B------:R-:W-:Y:S05]  /*3ef0*/  BSYNC.RECONVERGENT B0 ;  /* 0x0000000000007941 */ /* 0x000fea0003800200 */
.L_x_31:
        /* <DEDUP_REMOVED lines=64> */
[----:B------:R-:W-:Y:S02]  /*4300*/  FFMA R9, R9, R10, R14 ;  /* 0x0000000a09097223 */ /* 0x000fe4000000000e */
[----:B------:R-:W-:Y:S02]  /*4310*/  FADD R12, R12, R15 ;  /* 0x0000000f0c0c7221 */ /* 0x000fe40000000000 */
[----:B------:R-:W-:-:S03]  /*4320*/  FADD R11, R9, -R18 ;  /* 0x80000012090b7221 */ /* 0x000fc60000000000 */
[----:B------:R-:W1:Y:S01]  /*4330*/  MUFU.RCP R9, |R7| ;  /* 0x4000000700097308 */ /* 0x000e620000001000 */
        /* <DEDUP_REMOVED lines=38> */
[----:B------:R-:W-:Y:S01]  /*45a0*/  FFMA R14, R13, R14, -1.334560394287109375 ;  /* 0xbfaad2e00d0e7423 */ /* 0x000fe2000000000e */
[----:B------:R-:W-:Y:S02]  /*45b0*/  LOP3.LUT P1, RZ, R11, 0x2, RZ, 0xc0, !PT ;  /* 0x000000020bff7812 */ /* 0x000fe4000782c0ff */
[----:B------:R-:W-:Y:S01]  /*45c0*/  ISETP.NE.U32.AND P0, PT, R12, 0x1, PT ;  /* 0x000000010c00780c */ /* 0x000fe20003f05070 */
[C---:B------:R-:W-:Y:S01]  /*45d0*/  FFMA R12, R13.reuse, -R16, 2.550144195556640625 ;  /* 0x402335900d0c7423 */ /* 0x040fe20000000810 */
[C---:B------:R-:W-:Y:S01]  /*45e0*/  FFMA R14, R13.reuse, R14, 4.0586924552917480469 ;  /* 0x4081e0cf0d0e7423 */ /* 0x040fe2000000000e */
[----:B------:R-:W-:Y:S02]  /*45f0*/  FFMA R16, R2, R13, RZ ;  /* 0x0000000d02107223 */ /* 0x000fe400000000ff */
        /* <DEDUP_REMOVED lines=23> */
.L_x_36:
        /* <DEDUP_REMOVED lines=28> */
.L_x_38:
        /* <DEDUP_REMOVED lines=10> */
.L_x_37:
[----:B------:R-:W-:Y:S05]  /*49d0*/  BSYNC.RECONVERGENT B0 ;  /* 0x0000000000007941 */ /* 0x000fea0003800200 */
.L_x_35:
        /* <DEDUP_REMOVED lines=12> */
.L_x_40:
[----:B------:R-:W-:Y:S05]  /*4aa0*/  BSYNC.RECONVERGENT B0 ;  /* 0x0000000000007941 */ /* 0x000fea0003800200 */
.L_x_39:
[----:B------:R-:W-:Y:S01]  /*4ab0*/  STG.E desc[UR8][R4.64+0x400], R7 ;  /* 0x0004000704007986 */ /* 0x000fe2000c101908 */
[----:B------:R-:W-:Y:S05]  /*4ac0*/  EXIT ;  /* 0x000000000000794d */ /* 0x000fea0003800000 */
        .weak           $__internal_0_$__cuda_sm3x_div_rn_noftz_f32_slowpath
        .type           $__internal_0_$__cuda_sm3x_div_rn_noftz_f32_slowpath,@function
        .size           $__internal_0_$__cuda_sm3x_div_rn_noftz_f32_slowpath,(.L_x_56 - $__internal_0_$__cuda_sm3x_div_rn_noftz_f32_slowpath)
$__internal_0_$__cuda_sm3x_div_rn_noftz_f32_slowpath:
[----:B------:R-:W-:Y:S01]  /*4ad0*/  SHF.R.U32.HI R10, RZ, 0x17, R3 ;  /* 0x00000017ff0a7819 */ /* 0x000fe20000011603 */
[----:B------:R-:W-:Y:S01]  /*4ae0*/  BSSY.RECONVERGENT B2, `(.L_x_41) ;  /* 0x0000062000027945 */ /* 0x000fe20003800200 */
[----:B------:R-:W-:Y:S02]  /*4af0*/  SHF.R.U32.HI R11, RZ, 0x17, R0 ;  /* 0x00000017ff0b7819 */ /* 0x000fe40000011600 */
[----:B------:R-:W-:Y:S02]  /*4b00*/  LOP3.LUT R10, R10, 0xff, RZ, 0xc0, !PT ;  /* 0x000000ff0a0a7812 */ /* 0x000fe400078ec0ff */
[----:B------:R-:W-:Y:S02]  /*4b10*/  LOP3.LUT R13, R11, 0xff, RZ, 0xc0, !PT ;  /* 0x000000ff0b0d7812 */ /* 0x000fe400078ec0ff */
[----:B------:R-:W-:Y:S02]  /*4b20*/  IADD3 R14, PT, PT, R10, -0x1, RZ ;  /* 0xffffffff0a0e7810 */ /* 0x000fe40007ffe0ff */
[----:B------:R-:W-:-:S02]  /*4b30*/  IADD3 R12, PT, PT, R13, -0x1, RZ ;  /* 0xffffffff0d0c7810 */ /* 0x000fc40007ffe0ff */
[----:B------:R-:W-:-:S04]  /*4b40*/  ISETP.GT.U32.AND P0, PT, R14, 0xfd, PT ;  /* 0x000000fd0e00780c */ /* 0x000fc80003f04070 */
[----:B------:R-:W-:-:S13]  /*4b50*/  ISETP.GT.U32.OR P0, PT, R12, 0xfd, P0 ;  /* 0x000000fd0c00780c */ /* 0x000fda0000704470 */
[----:B------:R-:W-:Y:S01]  /*4b60*/  @!P0 MOV R11, RZ ;  /* 0x000000ff000b8202 */ /* 0x000fe20000000f00 */
[----:B------:R-:W-:Y:S06]  /*4b70*/  @!P0 BRA `(.L_x_42) ;  /* 0x00000000005c8947 */ /* 0x000fec0003800000 */
[----:B------:R-:W-:Y:S02]  /*4b80*/  FSETP.GTU.FTZ.AND P0, PT, |R0|, +INF , PT ;  /* 0x7f8000000000780b */ /* 0x000fe40003f1c200 */
[----:B------:R-:W-:-:S04]  /*4b90*/  FSETP.GTU.FTZ.AND P1, PT, |R3|, +INF , PT ;  /* 0x7f8000000300780b */ /* 0x000fc80003f3c200 */
[----:B------:R-:W-:-:S13]  /*4ba0*/  PLOP3.LUT P0, PT, P0, P1, PT, 0xf8, 0x8f ;  /* 0x00000000008f781c */ /* 0x000fda0000703f70 */
[----:B------:R-:W-:Y:S05]  /*4bb0*/  @P0 BRA `(.L_x_43) ;  /* 0x00000004004c0947 */ /* 0x000fea0003800000 */
[----:B------:R-:W-:-:S13]  /*4bc0*/  LOP3.LUT P0, RZ, R3, 0x7fffffff, R0, 0xc8, !PT ;  /* 0x7fffffff03ff7812 */ /* 0x000fda000780c800 */
[----:B------:R-:W-:Y:S05]  /*4bd0*/  @!P0 BRA `(.L_x_44) ;  /* 0x00000004003c8947 */ /* 0x000fea0003800000 */
[C---:B------:R-:W-:Y:S02]  /*4be0*/  FSETP.NEU.FTZ.AND P1, PT, |R0|.reuse, +INF , PT ;  /* 0x7f8000000000780b */ /* 0x040fe40003f3d200 */
[----:B------:R-:W-:Y:S02]  /*4bf0*/  FSETP.NEU.FTZ.AND P2, PT, |R3|, +INF , PT ;  /* 0x7f8000000300780b */ /* 0x000fe40003f5d200 */
[----:B------:R-:W-:-:S11]  /*4c00*/  FSETP.NEU.FTZ.AND P0, PT, |R0|, +INF , PT ;  /* 0x7f8000000000780b */ /* 0x000fd60003f1d200 */
[----:B------:R-:W-:Y:S05]  /*4c10*/  @!P2 BRA !P1, `(.L_x_44) ;  /* 0x00000004002ca947 */ /* 0x000fea0004800000 */
[----:B------:R-:W-:-:S04]  /*4c20*/  LOP3.LUT P1, RZ, R0, 0x7fffffff, RZ, 0xc0, !PT ;  /* 0x7fffffff00ff7812 */ /* 0x000fc8000782c0ff */
[----:B------:R-:W-:-:S13]  /*4c30*/  PLOP3.LUT P1, PT, P2, P1, PT, 0x2f, 0xf2 ;  /* 0x0000000000f2781c */ /* 0x000fda0001722577 */
[----:B------:R-:W-:Y:S05]  /*4c40*/  @P1 BRA `(.L_x_45) ;  /* 0x0000000400181947 */ /* 0x000fea0003800000 */
[----:B------:R-:W-:-:S04]  /*4c50*/  LOP3.LUT P1, RZ, R3, 0x7fffffff, RZ, 0xc0, !PT ;  /* 0x7fffffff03ff7812 */ /* 0x000fc8000782c0ff */
[----:B------:R-:W-:-:S13]  /*4c60*/  PLOP3.LUT P0, PT, P0, P1, PT, 0x2f, 0xf2 ;  /* 0x0000000000f2781c */ /* 0x000fda0000702577 */
[----:B------:R-:W-:Y:S05]  /*4c70*/  @P0 BRA `(.L_x_46) ;  /* 0x0000000400000947 */ /* 0x000fea0003800000 */
[----:B------:R-:W-:Y:S02]  /*4c80*/  ISETP.GE.AND P0, PT, R12, RZ, PT ;  /* 0x000000ff0c00720c */ /* 0x000fe40003f06270 */
[----:B------:R-:W-:-:S11]  /*4c90*/  ISETP.GE.AND P1, PT, R14, RZ, PT ;  /* 0x000000ff0e00720c */ /* 0x000fd60003f26270 */
[----:B------:R-:W-:Y:S01]  /*4ca0*/  @P0 MOV R11, RZ ;  /* 0x000000ff000b0202 */ /* 0x000fe20000000f00 */
[----:B------:R-:W-:Y:S01]  /*4cb0*/  @!P0 FFMA R0, R0, 1.84467440737095516160e+19, RZ ;  /* 0x5f80000000008823 */ /* 0x000fe200000000ff */
[----:B------:R-:W-:Y:S01]  /*4cc0*/  @!P0 MOV R11, 0xffffffc0 ;  /* 0xffffffc0000b8802 */ /* 0x000fe20000000f00 */
[----:B------:R-:W-:-:S03]  /*4cd0*/  @!P1 FFMA R3, R3, 1.84467440737095516160e+19, RZ ;  /* 0x5f80000003039823 */ /* 0x000fc600000000ff */
[----:B------:R-:W-:-:S07]  /*4ce0*/  @!P1 IADD3 R11, PT, PT, R11, 0x40, RZ ;  /* 0x000000400b0b9810 */ /* 0x000fce0007ffe0ff */
.L_x_42:
[----:B------:R-:W-:Y:S01]  /*4cf0*/  LEA R12, R10, 0xc0800000, 0x17 ;  /* 0xc08000000a0c7811 */ /* 0x000fe200078eb8ff */
[----:B------:R-:W-:Y:S01]  /*4d00*/  BSSY.RECONVERGENT B3, `(.L_x_47) ;  /* 0x0000036000037945 */ /* 0x000fe20003800200 */
[----:B------:R-:W-:Y:S02]  /*4d10*/  IADD3 R13, PT, PT, R13, -0x7f, RZ ;  /* 0xffffff810d0d7810 */ /* 0x000fe40007ffe0ff */
[----:B------:R-:W-:-:S03]  /*4d20*/  IADD3 R14, PT, PT, -R12, R3, RZ ;  /* 0x000000030c0e7210 */ /* 0x000fc60007ffe1ff */
[C---:B------:R-:W-:Y:S01]  /*4d30*/  IMAD R0, R13.reuse, -0x800000, R0 ;  /* 0xff8000000d007824 */ /* 0x040fe200078e0200 */
[----:B------:R0:W1:Y:S01]  /*4d40*/  MUFU.RCP R3, R14 ;  /* 0x0000000e00037308 */ /* 0x0000620000001000 */
[----:B------:R-:W-:Y:S01]  /*4d50*/  FADD.FTZ R15, -R14, -RZ ;  /* 0x800000ff0e0f7221 */ /* 0x000fe20000010100 */
[----:B0-----:R-:W-:-:S04]  /*4d60*/  IADD3 R14, PT, PT, R13, 0x7f, -R10 ;  /* 0x0000007f0d0e7810 */ /* 0x001fc80007ffe80a */
[----:B------:R-:W-:Y:S01]  /*4d70*/  IADD3 R11, PT, PT, R14, R11, RZ ;  /* 0x0000000b0e0b7210 */ /* 0x000fe20007ffe0ff */
[----:B-1----:R-:W-:-:S04]  /*4d80*/  FFMA R12, R3, R15, 1 ;  /* 0x3f800000030c7423 */ /* 0x002fc8000000000f */
[----:B------:R-:W-:-:S04]  /*4d90*/  FFMA R3, R3, R12, R3 ;  /* 0x0000000c03037223 */ /* 0x000fc80000000003 */
[----:B------:R-:W-:-:S04]  /*4da0*/  FFMA R12, R0, R3, RZ ;  /* 0x00000003000c7223 */ /* 0x000fc800000000ff */
[----:B------:R-:W-:-:S04]  /*4db0*/  FFMA R16, R15, R12, R0 ;  /* 0x0000000c0f107223 */ /* 0x000fc80000000000 */
[----:B------:R-:W-:-:S04]  /*4dc0*/  FFMA R12, R3, R16, R12 ;  /* 0x00000010030c7223 */ /* 0x000fc8000000000c */
[----:B------:R-:W-:-:S04]  /*4dd0*/  FFMA R15, R15, R12, R0 ;  /* 0x0000000c0f0f7223 */ /* 0x000fc80000000000 */
[----:B------:R-:W-:-:S05]  /*4de0*/  FFMA R0, R3, R15, R12 ;  /* 0x0000000f03007223 */ /* 0x000fca000000000c */
[----:B------:R-:W-:-:S04]  /*4df0*/  SHF.R.U32.HI R10, RZ, 0x17, R0 ;  /* 0x00000017ff0a7819 */ /* 0x000fc80000011600 */
[----:B------:R-:W-:-:S04]  /*4e00*/  LOP3.LUT R10, R10, 0xff, RZ, 0xc0, !PT ;  /* 0x000000ff0a0a7812 */ /* 0x000fc800078ec0ff */
[----:B------:R-:W-:-:S04]  /*4e10*/  IADD3 R13, PT, PT, R10, R11, RZ ;  /* 0x0000000b0a0d7210 */ /* 0x000fc80007ffe0ff */
[----:B------:R-:W-:-:S04]  /*4e20*/  IADD3 R10, PT, PT, R13, -0x1, RZ ;  /* 0xffffffff0d0a7810 */ /* 0x000fc80007ffe0ff */
[----:B------:R-:W-:-:S13]  /*4e30*/  ISETP.GE.U32.AND P0, PT, R10, 0xfe, PT ;  /* 0x000000fe0a00780c */ /* 0x000fda0003f06070 */
[----:B------:R-:W-:Y:S05]  /*4e40*/  @!P0 BRA `(.L_x_48) ;  /* 0x0000000000808947 */ /* 0x000fea0003800000 */
[----:B------:R-:W-:-:S13]  /*4e50*/  ISETP.GT.AND P0, PT, R13, 0xfe, PT ;  /* 0x000000fe0d00780c */ /* 0x000fda0003f04270 */
[----:B------:R-:W-:Y:S05]  /*4e60*/  @P0 BRA `(.L_x_49) ;  /* 0x00000000006c0947 */ /* 0x000fea0003800000 */
[----:B------:R-:W-:-:S13]  /*4e70*/  ISETP.GE.AND P0, PT, R13, 0x1, PT ;  /* 0x000000010d00780c */ /* 0x000fda0003f06270 */
[----:B------:R-:W-:Y:S05]  /*4e80*/  @P0 BRA `(.L_x_50) ;  /* 0x0000000000740947 */ /* 0x000fea0003800000 */
[----:B------:R-:W-:Y:S02]  /*4e90*/  ISETP.GE.AND P0, PT, R13, -0x18, PT ;  /* 0xffffffe80d00780c */ /* 0x000fe40003f06270 */
[----:B------:R-:W-:-:S11]  /*4ea0*/  LOP3.LUT R0, R0, 0x80000000, RZ, 0xc0, !PT ;  /* 0x8000000000007812 */ /* 0x000fd600078ec0ff */
[----:B------:R-:W-:Y:S05]  /*4eb0*/  @!P0 BRA `(.L_x_50) ;  /* 0x0000000000688947 */ /* 0x000fea0003800000 */
[-CC-:B------:R-:W-:Y:S01]  /*4ec0*/  FFMA.RZ R10, R3, R15.reuse, R12.reuse ;  /* 0x0000000f030a7223 */ /* 0x180fe2000000c00c */
[C---:B------:R-:W-:Y:S02]  /*4ed0*/  ISETP.NE.AND P2, PT, R13.reuse, RZ, PT ;  /* 0x000000ff0d00720c */ /* 0x040fe40003f45270 */
[----:B------:R-:W-:Y:S02]  /*4ee0*/  ISETP.NE.AND P1, PT, R13, RZ, PT ;  /* 0x000000ff0d00720c */ /* 0x000fe40003f25270 */
[----:B------:R-:W-:Y:S01]  /*4ef0*/  LOP3.LUT R11, R10, 0x7fffff, RZ, 0xc0, !PT ;  /* 0x007fffff0a0b7812 */ /* 0x000fe200078ec0ff */
[CCC-:B------:R-:W-:Y:S01]  /*4f00*/  FFMA.RP R10, R3.reuse, R15.reuse, R12.reuse ;  /* 0x0000000f030a7223 */ /* 0x1c0fe2000000800c */
[----:B------:R-:W-:Y:S01]  /*4f10*/  FFMA.RM R3, R3, R15, R12 ;  /* 0x0000000f03037223 */ /* 0x000fe2000000400c */
[----:B------:R-:W-:Y:S02]  /*4f20*/  IADD3 R12, PT, PT, R13, 0x20, RZ ;  /* 0x000000200d0c7810 */ /* 0x000fe40007ffe0ff */
[----:B------:R-:W-:-:S02]  /*4f30*/  LOP3.LUT R11, R11, 0x800000, RZ, 0xfc, !PT ;  /* 0x008000000b0b7812 */ /* 0x000fc400078efcff */
[----:B------:R-:W-:Y:S02]  /*4f40*/  IADD3 R13, PT, PT, -R13, RZ, RZ ;  /* 0x000000ff0d0d7210 */ /* 0x000fe40007ffe1ff */
[----:B------:R-:W-:Y:S02]  /*4f50*/  SHF.L.U32 R12, R11, R12, RZ ;  /* 0x0000000c0b0c7219 */ /* 0x000fe400000006ff */
[----:B------:R-:W-:Y:S02]  /*4f60*/  FSETP.NEU.FTZ.AND P0, PT, R10, R3, PT ;  /* 0x000000030a00720b */ /* 0x000fe40003f1d000 */
[----:B------:R-:W-:Y:S02]  /*4f70*/  SEL R10, R13, RZ, P2 ;  /* 0x000000ff0d0a7207 */ /* 0x000fe40001000000 */
[----:B------:R-:W-:Y:S02]  /*4f80*/  ISETP.NE.AND P1, PT, R12, RZ, P1 ;  /* 0x000000ff0c00720c */ /* 0x000fe40000f25270 */
[----:B------:R-:W-:-:S02]  /*4f90*/  SHF.R.U32.HI R10, RZ, R10, R11 ;  /* 0x0000000aff0a7219 */ /* 0x000fc4000001160b */
[----:B------:R-:W-:Y:S02]  /*4fa0*/  PLOP3.LUT P0, PT, P0, P1, PT, 0xf8, 0x8f ;  /* 0x00000000008f781c */ /* 0x000fe40000703f70 */
[----:B------:R-:W-:Y:S02]  /*4fb0*/  SHF.R.U32.HI R12, RZ, 0x1, R10 ;  /* 0x00000001ff0c7819 */ /* 0x000fe4000001160a */
[----:B------:R-:W-:-:S04]  /*4fc0*/  SEL R3, RZ, 0x1, !P0 ;  /* 0x00000001ff037807 */ /* 0x000fc80004000000 */
[----:B------:R-:W-:-:S04]  /*4fd0*/  LOP3.LUT R3, R3, 0x1, R12, 0xf8, !PT ;  /* 0x0000000103037812 */ /* 0x000fc800078ef80c */
[----:B------:R-:W-:-:S04]  /*4fe0*/  LOP3.LUT R3, R3, R10, RZ, 0xc0, !PT ;  /* 0x0000000a03037212 */ /* 0x000fc800078ec0ff */
[----:B------:R-:W-:-:S04]  /*4ff0*/  IADD3 R3, PT, PT, R12, R3, RZ ;  /* 0x000000030c037210 */ /* 0x000fc80007ffe0ff */
[----:B------:R-:W-:Y:S01]  /*5000*/  LOP3.LUT R0, R3, R0, RZ, 0xfc, !PT ;  /* 0x0000000003007212 */ /* 0x000fe200078efcff */
[----:B------:R-:W-:Y:S06]  /*5010*/  BRA `(.L_x_50) ;  /* 0x0000000000107947 */ /* 0x000fec0003800000 */
.L_x_49:
[----:B------:R-:W-:-:S04]  /*5020*/  LOP3.LUT R0, R0, 0x80000000, RZ, 0xc0, !PT ;  /* 0x8000000000007812 */ /* 0x000fc800078ec0ff */
[----:B------:R-:W-:Y:S01]  /*5030*/  LOP3.LUT R0, R0, 0x7f800000, RZ, 0xfc, !PT ;  /* 0x7f80000000007812 */ /* 0x000fe200078efcff */
[----:B------:R-:W-:Y:S06]  /*5040*/  BRA `(.L_x_50) ;  /* 0x0000000000047947 */ /* 0x000fec0003800000 */
.L_x_48:
[----:B------:R-:W-:-:S07]  /*5050*/  LEA R0, R11, R0, 0x17 ;  /* 0x000000000b007211 */ /* 0x000fce00078eb8ff */
.L_x_50:
[----:B------:R-:W-:Y:S05]  /*5060*/  BSYNC.RECONVERGENT B3 ;  /* 0x0000000000037941 */ /* 0x000fea0003800200 */
.L_x_47:
[----:B------:R-:W-:Y:S05]  /*5070*/  BRA `(.L_x_51) ;  /* 0x0000000000207947 */ /* 0x000fea0003800000 */
.L_x_46:
[----:B------:R-:W-:-:S04]  /*5080*/  LOP3.LUT R0, R3, 0x80000000, R0, 0x48, !PT ;  /* 0x8000000003007812 */ /* 0x000fc800078e4800 */
[----:B------:R-:W-:Y:S01]  /*5090*/  LOP3.LUT R0, R0, 0x7f800000, RZ, 0xfc, !PT ;  /* 0x7f80000000007812 */ /* 0x000fe200078efcff */
[----:B------:R-:W-:Y:S06]  /*50a0*/  BRA `(.L_x_51) ;  /* 0x0000000000147947 */ /* 0x000fec0003800000 */
.L_x_45:
[----:B------:R-:W-:Y:S01]  /*50b0*/  LOP3.LUT R0, R3, 0x80000000, R0, 0x48, !PT ;  /* 0x8000000003007812 */ /* 0x000fe200078e4800 */
[----:B------:R-:W-:Y:S06]  /*50c0*/  BRA `(.L_x_51) ;  /* 0x00000000000c7947 */ /* 0x000fec0003800000 */
.L_x_44:
[----:B------:R-:W0:Y:S01]  /*50d0*/  MUFU.RSQ R0, -QNAN ;  /* 0xffc0000000007908 */ /* 0x000e220000001400 */
[----:B------:R-:W-:Y:S05]  /*50e0*/  BRA `(.L_x_51) ;  /* 0x0000000000047947 */ /* 0x000fea0003800000 */
.L_x_43:
[----:B------:R-:W-:-:S07]  /*50f0*/  FADD.FTZ R0, R0, R3 ;  /* 0x0000000300007221 */ /* 0x000fce0000010000 */
.L_x_51:
[----:B------:R-:W-:Y:S05]  /*5100*/  BSYNC.RECONVERGENT B2 ;  /* 0x0000000000027941 */ /* 0x000fea0003800200 */
.L_x_41:
[----:B------:R-:W-:-:S04]  /*5110*/  HFMA2 R3, -RZ, RZ, 0, 0 ;  /* 0x00000000ff037431 */ /* 0x000fc800000001ff */
[----:B0-----:R-:W-:Y:S05]  /*5120*/  RET.REL.NODEC R2 `(_ZN3cub18CUB_300001_SM_10006detail8for_each13static_kernelINS2_12policy_hub_t12policy_500_tElNS2_12op_wrapper_tIl18arbitrary_functor2N6thrust24THRUST_300001_SM_1000_NS12zip_iteratorIN4cuda3std3__45tupleIJNS9_6detail15normal_iteratorINS9_10device_ptrIfEEEESJ_SJ_EEEEEEEEEvT0_T1_) ;  /* 0xffffffac02b47950 */ /* 0x001fea0003c3ffff */
.L_x_52:
[----:B------:R-:W-:-:S00]  /*5130*/  BRA `(.L_x_52) ;  /* 0xfffffffc00fc7947 */ /* 0x000fc0000383ffff */
[----:B------:R-:W-:-:S00]  /*5140*/  NOP ;  /* 0x0000000000007918 */ /* 0x000fc00000000000 */
        /* <DEDUP_REMOVED lines=11> */
.L_x_56:


//--------------------- .text._ZN3cub18CUB_300001_SM_10006detail8for_each13static_kernelINS2_12policy_hub_t12policy_500_tEmN6thrust24THRUST_300001_SM_1000_NS8cuda_cub20__uninitialized_fill7functorINS7_10device_ptrIfEEfEEEEvT0_T1_ --------------------------
	.section	.text._ZN3cub18CUB_300001_SM_10006detail8for_each13static_kernelINS2_12policy_hub_t12policy_500_tEmN6thrust24THRUST_300001_SM_1000_NS8cuda_cub20__uninitialized_fill7functorINS7_10device_ptrIfEEfEEEEvT0_T1_,"ax",@progbits
	.align	128
        .global         _ZN3cub18CUB_300001_SM_10006detail8for_each13static_kernelINS2_12policy_hub_t12policy_500_tEmN6thrust24THRUST_300001_SM_1000_NS8cuda_cub20__uninitialized_fill7functorINS7_10device_ptrIfEEfEEEEvT0_T1_
        .type           _ZN3cub18CUB_300001_SM_10006detail8for_each13static_kernelINS2_12policy_hub_t12policy_500_tEmN6thrust24THRUST_300001_SM_1000_NS8cuda_cub20__uninitialized_fill7functorINS7_10device_ptrIfEEfEEEEvT0_T1_,@function
        .size           _ZN3cub18CUB_300001_SM_10006detail8for_each13static_kernelINS2_12policy_hub_t12policy_500_tEmN6thrust24THRUST_300001_SM_1000_NS8cuda_cub20__uninitialized_fill7functorINS7_10device_ptrIfEEfEEEEvT0_T1_,(.L_x_58 - _ZN3cub18CUB_300001_SM_10006detail8for_each13static_kernelINS2_12policy_hub_t12policy_500_tEmN6thrust24THRUST_300001_SM_1000_NS8cuda_cub20__uninitialized_fill7functorINS7_10device_ptrIfEEfEEEEvT0_T1_)
        .other          _ZN3cub18CUB_300001_SM_10006detail8for_each13static_kernelINS2_12policy_hub_t12policy_500_tEmN6thrust24THRUST_300001_SM_1000_NS8cuda_cub20__uninitialized_fill7functorINS7_10device_ptrIfEEfEEEEvT0_T1_,@"STO_CUDA_ENTRY STV_DEFAULT"
_ZN3cub18CUB_300001_SM_10006detail8for_each13static_kernelINS2_12policy_hub_t12policy_500_tEmN6thrust24THRUST_300001_SM_1000_NS8cuda_cub20__uninitialized_fill7functorINS7_10device_ptrIfEEfEEEEvT0_T1_:
.text._ZN3cub18CUB_300001_SM_10006detail8for_each13static_kernelINS2_12policy_hub_t12policy_500_tEmN6thrust24THRUST_300001_SM_1000_NS8cuda_cub20__uninitialized_fill7functorINS7_10device_ptrIfEEfEEEEvT0_T1_:
        /* <DEDUP_REMOVED lines=8> */
[----:B------:R-:W-:-:S09]  /*0080*/  UISETP.GE.U32.AND.EX UP0, UPT, UR7, URZ, UPT, UP0 ;  /* 0x000000ff0700728c */ /* 0x000fd2000bf06100 */
[----:B--2---:R-:W-:Y:S05]  /*0090*/  BRA.U !UP0, `(.L_x_53) ;  /* 0x0000000108287547 */ /* 0x004fea000b800000 */
[----:B------:R-:W0:Y:S01]  /*00a0*/  S2R R0, SR_TID.X ;  /* 0x0000000000007919 */ /* 0x000e220000002100 */
[----:B------:R-:W1:Y:S01]  /*00b0*/  LDCU.64 UR6, c[0x0][0x388] ;  /* 0x00007100ff0677ac */ /* 0x000e620008000a00 */
[----:B------:R-:W2:Y:S01]  /*00c0*/  LDC R5, c[0x0][0x390] ;  /* 0x0000e400ff057b82 */ /* 0x000ea20000000800 */
[----:B0-----:R-:W-:-:S05]  /*00d0*/  IADD3 R0, P0, PT, R0, UR4, RZ ;  /* 0x0000000400007c10 */ /* 0x001fca000ff1e0ff */
[----:B------:R-:W-:Y:S01]  /*00e0*/  IMAD.X R3, RZ, RZ, UR5, P0 ;  /* 0x00000005ff037e24 */ /* 0x000fe200080e06ff */
[----:B-1----:R-:W-:-:S04]  /*00f0*/  LEA R2, P0, R0, UR6, 0x2 ;  /* 0x0000000600027c11 */ /* 0x002fc8000f8010ff */
[----:B------:R-:W-:-:S05]  /*0100*/  LEA.HI.X R3, R0, UR7, R3, 0x2, P0 ;  /* 0x0000000700037c11 */ /* 0x000fca00080f1403 */
[----:B--2---:R-:W-:Y:S04]  /*0110*/  STG.E desc[UR8][R2.64], R5 ;  /* 0x0000000502007986 */ /* 0x004fe8000c101908 */
[----:B------:R-:W-:Y:S01]  /*0120*/  STG.E desc[UR8][R2.64+0x400], R5 ;  /* 0x0004000502007986 */ /* 0x000fe2000c101908 */
[----:B------:R-:W-:Y:S05]  /*0130*/  EXIT ;  /* 0x000000000000794d */ /* 0x000fea0003800000 */
.L_x_53:
[----:B------:R-:W0:Y:S01]  /*0140*/  S2R R0, SR_TID.X ;  /* 0x0000000000007919 */ /* 0x000e220000002100 */
[----:B------:R-:W-:Y:S01]  /*0150*/  IMAD.U32 R2, RZ, RZ, UR7 ;  /* 0x00000007ff027e24 */ /* 0x000fe2000f8e00ff */
[----:B------:R-:W1:Y:S01]  /*0160*/  LDCU.64 UR10, c[0x0][0x388] ;  /* 0x00007100ff0a77ac */ /* 0x000e620008000a00 */
[----:B------:R-:W-:Y:S01]  /*0170*/  IMAD.U32 R4, RZ, RZ, UR7 ;  /* 0x00000007ff047e24 */ /* 0x000fe2000f8e00ff */
[----:B0-----:R-:W-:-:S04]  /*0180*/  ISETP.LT.U32.AND P0, PT, R0, UR6, PT ;  /* 0x0000000600007c0c */ /* 0x001fc8000bf01070 */
[----:B------:R-:W-:Y:S01]  /*0190*/  ISETP.GT.U32.AND.EX P0, PT, R2, RZ, PT, P0 ;  /* 0x000000ff0200720c */ /* 0x000fe20003f04100 */
[C---:B------:R-:W-:Y:S01]  /*01a0*/  VIADD R2, R0.reuse, 0x100 ;  /* 0x0000010000027836 */ /* 0x040fe20000000000 */
[----:B------:R-:W-:-:S04]  /*01b0*/  IADD3 R0, P2, PT, R0, UR4, RZ ;  /* 0x0000000400007c10 */ /* 0x000fc8000ff5e0ff */
[----:B------:R-:W-:Y:S01]  /*01c0*/  ISETP.LT.U32.AND P1, PT, R2, UR6, PT ;  /* 0x0000000602007c0c */ /* 0x000fe2000bf21070 */
[----:B------:R-:W-:Y:S01]  /*01d0*/  IMAD.X R3, RZ, RZ, UR5, P2 ;  /* 0x00000005ff037e24 */ /* 0x000fe200090e06ff */
[----:B-1----:R-:W-:Y:S02]  /*01e0*/  LEA R2, P2, R0, UR10, 0x2 ;  /* 0x0000000a00027c11 */ /* 0x002fe4000f8410ff */
[----:B------:R-:W-:Y:S02]  /*01f0*/  ISETP.GT.U32.AND.EX P1, PT, R4, RZ, PT, P1 ;  /* 0x000000ff0400720c */ /* 0x000fe40003f24110 */
[----:B------:R-:W-:Y:S01]  /*0200*/  LEA.HI.X R3, R0, UR11, R3, 0x2, P2 ;  /* 0x0000000b00037c11 */ /* 0x000fe200090f1403 */
[----:B------:R-:W0:Y:S04]  /*0210*/  @P0 LDC R5, c[0x0][0x390] ;  /* 0x0000e400ff050b82 */ /* 0x000e280000000800 */
[----:B0-----:R0:W-:Y:S06]  /*0220*/  @P0 STG.E desc[UR8][R2.64], R5 ;  /* 0x0000000502000986 */ /* 0x0011ec000c101908 */
[----:B------:R-:W-:Y:S05]  /*0230*/  @!P1 EXIT ;  /* 0x000000000000994d */ /* 0x000fea0003800000 */
[----:B0-----:R-:W0:Y:S02]  /*0240*/  LDC R5, c[0x0][0x390] ;  /* 0x0000e400ff057b82 */ /* 0x001e240000000800 */
[----:B0-----:R-:W-:Y:S01]  /*0250*/  STG.E desc[UR8][R2.64+0x400], R5 ;  /* 0x0004000502007986 */ /* 0x001fe2000c101908 */
[----:B------:R-:W-:Y:S05]  /*0260*/  EXIT ;  /* 0x000000000000794d */ /* 0x000fea0003800000 */
.L_x_54:
        /* <DEDUP_REMOVED lines=9> */
.L_x_58:


//--------------------- .text._ZN3cub18CUB_300001_SM_10006detail11EmptyKernelIvEEvv --------------------------
	.section	.text._ZN3cub18CUB_300001_SM_10006detail11EmptyKernelIvEEvv,"ax",@progbits
	.align	128
        .global         _ZN3cub18CUB_300001_SM_10006detail11EmptyKernelIvEEvv
        .type           _ZN3cub18CUB_300001_SM_10006detail11EmptyKernelIvEEvv,@function
        .size           _ZN3cub18CUB_300001_SM_10006detail11EmptyKernelIvEEvv,(.L_x_59 - _ZN3cub18CUB_300001_SM_10006detail11EmptyKernelIvEEvv)
        .other          _ZN3cub18CUB_300001_SM_10006detail11EmptyKernelIvEEvv,@"STO_CUDA_ENTRY STV_DEFAULT"
_ZN3cub18CUB_300001_SM_10006detail11EmptyKernelIvEEvv:
.text._ZN3cub18CUB_300001_SM_10006detail11EmptyKernelIvEEvv:
[----:B------:R-:W-:Y:S01]  /*0000*/  LDC R1, c[0x0][0x37c] ;  /* 0x0000df00ff017b82 */ /* 0x000fe20000000800 */
[----:B------:R-:W-:Y:S05]  /*0010*/  EXIT ;  /* 0x000000000000794d */ /* 0x000fea0003800000 */
.L_x_55:
        /* <DEDUP_REMOVED lines=14> */
.L_x_59:


//--------------------- .nv.shared.reserved.0     --------------------------
	.section	.nv.shared.reserved.0,"aw",@nobits
	.weak		__nv_reservedSMEM_offset_0_alias
	.size		__nv_reservedSMEM_offset_0_alias, 0, 64
	.other		__nv_reservedSMEM_offset_0_alias,@"STO_CUDA_RESERVED_SHARED STV_DEFAULT"
__nv_reservedSMEM_offset_0_alias:
	.zero		0
	.zero		64


//--------------------- .nv.global                --------------------------
	.section	.nv.global,"aw",@nobits
.nv.global:
	.type		_ZN30_INTERNAL_8e9392ef_4_k_cu_main6thrust24THRUST_300001_SM_1000_NS3seqE,@object
	.size		_ZN30_INTERNAL_8e9392ef_4_k_cu_main6thrust24THRUST_300001_SM_1000_NS3seqE,(_ZN30_INTERNAL_8e9392ef_4_k_cu_main4cuda3std3__48in_placeE - _ZN30_INTERNAL_8e9392ef_4_k_cu_main6thrust24THRUST_300001_SM_1000_NS3seqE)
_ZN30_INTERNAL_8e9392ef_4_k_cu_main6thrust24THRUST_300001_SM_1000_NS3seqE:
	.zero		1
	.type		_ZN30_INTERNAL_8e9392ef_4_k_cu_main4cuda3std3__48in_placeE,@object
	.size		_ZN30_INTERNAL_8e9392ef_4_k_cu_main4cuda3std3__48in_placeE,(_ZN30_INTERNAL_8e9392ef_4_k_cu_main4cuda3std6ranges3__45__cpo4sizeE - _ZN30_INTERNAL_8e9392ef_4_k_cu_main4cuda3std3__48in_placeE)
_ZN30_INTERNAL_8e9392ef_4_k_cu_main4cuda3std3__48in_placeE:
	.zero		1
	.type		_ZN30_INTERNAL_8e9392ef_4_k_cu_main4cuda3std6ranges3__45__cpo4sizeE,@object
	.size		_ZN30_INTERNAL_8e9392ef_4_k_cu_main4cuda3std6ranges3__45__cpo4sizeE,(_ZN30_INTERNAL_8e9392ef_4_k_cu_main6thrust24THRUST_300001_SM_1000_NS12placeholders2_3E - _ZN30_INTERNAL_8e9392ef_4_k_cu_main4cuda3std6ranges3__45__cpo4sizeE)
_ZN30_INTERNAL_8e9392ef_4_k_cu_main4cuda3std6ranges3__45__cpo4sizeE:
	.zero		1
	.type		_ZN30_INTERNAL_8e9392ef_4_k_cu_main6thrust24THRUST_300001_SM_1000_NS12placeholders2_3E,@object
	.size		_ZN30_INTERNAL_8e9392ef_4_k_cu_main6thrust24THRUST_300001_SM_1000_NS12placeholders2_3E,(_ZN30_INTERNAL_8e9392ef_4_k_cu_main4cuda3std3__45__cpo6cbeginE - _ZN30_INTERNAL_8e9392ef_4_k_cu_main6thrust24THRUST_300001_SM_1000_NS12placeholders2_3E)
_ZN30_INTERNAL_8e9392ef_4_k_cu_main6thrust24THRUST_300001_SM_1000_NS12placeholders2_3E:
	.zero		1
	.type		_ZN30_INTERNAL_8e9392ef_4_k_cu_main4cuda3std3__45__cpo6cbeginE,@object
	.size		_ZN30_INTERNAL_8e9392ef_4_k_cu_main4cuda3std3__45__cpo6cbeginE,(_ZN30_INTERNAL_8e9392ef_4_k_cu_main4cuda3std6ranges3__45__cpo6cbeginE - _ZN30_INTERNAL_8e9392ef_4_k_cu_main4cuda3std3__45__cpo6cbeginE)
_ZN30_INTERNAL_8e9392ef_4_k_cu_main4cuda3std3__45__cpo6cbeginE:
	.zero		1
	.type		_ZN30_INTERNAL_8e9392ef_4_k_cu_main4cuda3std6ranges3__45__cpo6cbeginE,@object
	.size		_ZN30_INTERNAL_8e9392ef_4_k_cu_main4cuda3std6ranges3__45__cpo6cbeginE,(_ZN30_INTERNAL_8e9392ef_4_k_cu_main6thrust24THRUST_300001_SM_1000_NS12placeholders2_7E - _ZN30_INTERNAL_8e9392ef_4_k_cu_main4cuda3std6ranges3__45__cpo6cbeginE)
_ZN30_INTERNAL_8e9392ef_4_k_cu_main4cuda3std6ranges3__45__cpo6cbeginE:
	.zero		1
	.type		_ZN30_INTERNAL_8e9392ef_4_k_cu_main6thrust24THRUST_300001_SM_1000_NS12placeholders2_7E,@object
	.size		_ZN30_INTERNAL_8e9392ef_4_k_cu_main6thrust24THRUST_300001_SM_1000_NS12placeholders2_7E,(_ZN30_INTERNAL_8e9392ef_4_k_cu_main4cuda3std3__45__cpo7crbeginE - _ZN30_INTERNAL_8e9392ef_4_k_cu_main6thrust24THRUST_300001_SM_1000_NS12placeholders2_7E)
_ZN30_INTERNAL_8e9392ef_4_k_cu_main6thrust24THRUST_300001_SM_1000_NS12placeholders2_7E:
	.zero		1
	.type		_ZN30_INTERNAL_8e9392ef_4_k_cu_main4cuda3std3__45__cpo7crbeginE,@object
	.size		_ZN30_INTERNAL_8e9392ef_4_k_cu_main4cuda3std3__45__cpo7crbeginE,(_ZN30_INTERNAL_8e9392ef_4_k_cu_main4cuda3std6ranges3__45__cpo4nextE - _ZN30_INTERNAL_8e9392ef_4_k_cu_main4cuda3std3__45__cpo7crbeginE)
_ZN30_INTERNAL_8e9392ef_4_k_cu_main4cuda3std3__45__cpo7crbeginE:
	.zero		1
	.type		_ZN30_INTERNAL_8e9392ef_4_k_cu_main4cuda3std6ranges3__45__cpo4nextE,@object
	.size		_ZN30_INTERNAL_8e9392ef_4_k_cu_main4cuda3std6ranges3__45__cpo4nextE,(_ZN30_INTERNAL_8e9392ef_4_k_cu_main4cuda3std6ranges3__45__cpo4swapE - _ZN30_INTERNAL_8e9392ef_4_k_cu_main4cuda3std6ranges3__45__cpo4nextE)
_ZN30_INTERNAL_8e9392ef_4_k_cu_main4cuda3std6ranges3__45__cpo4nextE:
	.zero		1
	.type		_ZN30_INTERNAL_8e9392ef_4_k_cu_main4cuda3std6ranges3__45__cpo4swapE,@object
	.size		_ZN30_INTERNAL_8e9392ef_4_k_cu_main4cuda3std6ranges3__45__cpo4swapE,(_ZN30_INTERNAL_8e9392ef_4_k_cu_main6thrust24THRUST_300001_SM_1000_NS8cuda_cub10par_nosyncE - _ZN30_INTERNAL_8e9392ef_4_k_cu_main4cuda3std6ranges3__45__cpo4swapE)
_ZN30_INTERNAL_8e9392ef_4_k_cu_main4cuda3std6ranges3__45__cpo4swapE:
	.zero		1
	.type		_ZN30_INTERNAL_8e9392ef_4_k_cu_main6thrust24THRUST_300001_SM_1000_NS8cuda_cub10par_nosyncE,@object
	.size		_ZN30_INTERNAL_8e9392ef_4_k_cu_main6thrust24THRUST_300001_SM_1000_NS8cuda_cub10par_nosyncE,(_ZN30_INTERNAL_8e9392ef_4_k_cu_main6thrust24THRUST_300001_SM_1000_NS12placeholders2_9E - _ZN30_INTERNAL_8e9392ef_4_k_cu_main6thrust24THRUST_300001_SM_1000_NS8cuda_cub10par_nosyncE)
_ZN30_INTERNAL_8e9392ef_4_k_cu_main6thrust24THRUST_300001_SM_1000_NS8cuda_cub10par_nosyncE:
	.zero		1
	.type		_ZN30_INTERNAL_8e9392ef_4_k_cu_main6thrust24THRUST_300001_SM_1000_NS12placeholders2_9E,@object
	.size		_ZN30_INTERNAL_8e9392ef_4_k_cu_main6thrust24THRUST_300001_SM_1000_NS12placeholders2_9E,(_ZN30_INTERNAL_8e9392ef_4_k_cu_main4cuda3std3__432_GLOBAL__N__8e9392ef_4_k_cu_main6ignoreE - _ZN30_INTERNAL_8e9392ef_4_k_cu_main6thrust24THRUST_300001_SM_1000_NS12placeholders2_9E)
_ZN30_INTERNAL_8e9392ef_4_k_cu_main6thrust24THRUST_300001_SM_1000_NS12placeholders2_9E:
	.zero		1
	.type		_ZN30_INTERNAL_8e9392ef_4_k_cu_main4cuda3std3__432_GLOBAL__N__8e9392ef_4_k_cu_main6ignoreE,@object
	.size		_ZN30_INTERNAL_8e9392ef_4_k_cu_main4cuda3std3__432_GLOBAL__N__8e9392ef_4_k_cu_main6ignoreE,(_ZN30_INTERNAL_8e9392ef_4_k_cu_main4cuda3std6ranges3__45__cpo4dataE - _ZN30_INTERNAL_8e9392ef_4_k_cu_main4cuda3std3__432_GLOBAL__N__8e9392ef_4_k_cu_main6ignoreE)
_ZN30_INTERNAL_8e9392ef_4_k_cu_main4cuda3std3__432_GLOBAL__N__8e9392ef_4_k_cu_main6ignoreE:
	.zero		1
	.type		_ZN30_INTERNAL_8e9392ef_4_k_cu_main4cuda3std6ranges3__45__cpo4dataE,@object
	.size		_ZN30_INTERNAL_8e9392ef_4_k_cu_main4cuda3std6ranges3__45__cpo4dataE,(_ZN30_INTERNAL_8e9392ef_4_k_cu_main6thrust24THRUST_300001_SM_1000_NS12placeholders2_1E - _ZN30_INTERNAL_8e9392ef_4_k_cu_main4cuda3std6ranges3__45__cpo4dataE)
_ZN30_INTERNAL_8e9392ef_4_k_cu_main4cuda3std6ranges3__45__cpo4dataE:
	.zero		1
	.type		_ZN30_INTERNAL_8e9392ef_4_k_cu_main6thrust24THRUST_300001_SM_1000_NS12placeholders2_1E,@object
	.size		_ZN30_INTERNAL_8e9392ef_4_k_cu_main6thrust24THRUST_300001_SM_1000_NS12placeholders2_1E,(_ZN30_INTERNAL_8e9392ef_4_k_cu_main4cuda3std3__45__cpo5beginE - _ZN30_INTERNAL_8e9392ef_4_k_cu_main6thrust24THRUST_300001_SM_1000_NS12placeholders2_1E)
_ZN30_INTERNAL_8e9392ef_4_k_cu_main6thrust24THRUST_300001_SM_1000_NS12placeholders2_1E:
	.zero		1
	.type		_ZN30_INTERNAL_8e9392ef_4_k_cu_main4cuda3std3__45__cpo5beginE,@object
	.size		_ZN30_INTERNAL_8e9392ef_4_k_cu_main4cuda3std3__45__cpo5beginE,(_ZN30_INTERNAL_8e9392ef_4_k_cu_main4cuda3std6ranges3__45__cpo5beginE - _ZN30_INTERNAL_8e9392ef_4_k_cu_main4cuda3std3__45__cpo5beginE)
_ZN30_INTERNAL_8e9392ef_4_k_cu_main4cuda3std3__45__cpo5beginE:
	.zero		1
	.type		_ZN30_INTERNAL_8e9392ef_4_k_cu_main4cuda3std6ranges3__45__cpo5beginE,@object
	.size		_ZN30_INTERNAL_8e9392ef_4_k_cu_main4cuda3std6ranges3__45__cpo5beginE,(_ZN30_INTERNAL_8e9392ef_4_k_cu_main6thrust24THRUST_300001_SM_1000_NS12placeholders2_5E - _ZN30_INTERNAL_8e9392ef_4_k_cu_main4cuda3std6ranges3__45__cpo5beginE)
_ZN30_INTERNAL_8e9392ef_4_k_cu_main4cuda3std6ranges3__45__cpo5beginE:
	.zero		1
	.type		_ZN30_INTERNAL_8e9392ef_4_k_cu_main6thrust24THRUST_300001_SM_1000_NS12placeholders2_5E,@object
	.size		_ZN30_INTERNAL_8e9392ef_4_k_cu_main6thrust24THRUST_300001_SM_1000_NS12placeholders2_5E,(_ZN30_INTERNAL_8e9392ef_4_k_cu_main4cuda3std3__45__cpo6rbeginE - _ZN30_INTERNAL_8e9392ef_4_k_cu_main6thrust24THRUST_300001_SM_1000_NS12placeholders2_5E)
_ZN30_INTERNAL_8e9392ef_4_k_cu_main6thrust24THRUST_300001_SM_1000_NS12placeholders2_5E:
	.zero		1
	.type		_ZN30_INTERNAL_8e9392ef_4_k_cu_main4cuda3std3__45__cpo6rbeginE,@object
	.size		_ZN30_INTERNAL_8e9392ef_4_k_cu_main4cuda3std3__45__cpo6rbeginE,(_ZN30_INTERNAL_8e9392ef_4_k_cu_main4cuda3std6ranges3__45__cpo7advanceE - _ZN30_INTERNAL_8e9392ef_4_k_cu_main4cuda3std3__45__cpo6rbeginE)
_ZN30_INTERNAL_8e9392ef_4_k_cu_main4cuda3std3__45__cpo6rbeginE:
	.zero		1
	.type		_ZN30_INTERNAL_8e9392ef_4_k_cu_main4cuda3std6ranges3__45__cpo7advanceE,@object
	.size		_ZN30_INTERNAL_8e9392ef_4_k_cu_main4cuda3std6ranges3__45__cpo7advanceE,(_ZN30_INTERNAL_8e9392ef_4_k_cu_main4cuda3std3__47nulloptE - _ZN30_INTERNAL_8e9392ef_4_k_cu_main4cuda3std6ranges3__45__cpo7advanceE)
_ZN30_INTERNAL_8e9392ef_4_k_cu_main4cuda3std6ranges3__45__cpo7advanceE:
	.zero		1
	.type		_ZN30_INTERNAL_8e9392ef_4_k_cu_main4cuda3std3__47nulloptE,@object
	.size		_ZN30_INTERNAL_8e9392ef_4_k_cu_main4cuda3std3__47nulloptE,(_ZN30_INTERNAL_8e9392ef_4_k_cu_main4cuda3std6ranges3__45__cpo8distanceE - _ZN30_INTERNAL_8e9392ef_4_k_cu_main4cuda3std3__47nulloptE)
_ZN30_INTERNAL_8e9392ef_4_k_cu_main4cuda3std3__47nulloptE:
	.zero		1
	.type		_ZN30_INTERNAL_8e9392ef_4_k_cu_main4cuda3std6ranges3__45__cpo8distanceE,@object
	.size		_ZN30_INTERNAL_8e9392ef_4_k_cu_main4cuda3std6ranges3__45__cpo8distanceE,(_ZN30_INTERNAL_8e9392ef_4_k_cu_main6thrust24THRUST_300001_SM_1000_NS12placeholders3_10E - _ZN30_INTERNAL_8e9392ef_4_k_cu_main4cuda3std6ranges3__45__cpo8distanceE)
_ZN30_INTERNAL_8e9392ef_4_k_cu_main4cuda3std6ranges3__45__cpo8distanceE:
	.zero		1
	.type		_ZN30_INTERNAL_8e9392ef_4_k_cu_main6thrust24THRUST_300001_SM_1000_NS12placeholders3_10E,@object
	.size		_ZN30_INTERNAL_8e9392ef_4_k_cu_main6thrust24THRUST_300001_SM_1000_NS12placeholders3_10E,(_ZN30_INTERNAL_8e9392ef_4_k_cu_main4cuda3std3__419piecewise_constructE - _ZN30_INTERNAL_8e9392ef_4_k_cu_main6thrust24THRUST_300001_SM_1000_NS12placeholders3_10E)
_ZN30_INTERNAL_8e9392ef_4_k_cu_main6thrust24THRUST_300001_SM_1000_NS12placeholders3_10E:
	.zero		1
	.type		_ZN30_INTERNAL_8e9392ef_4_k_cu_main4cuda3std3__419piecewise_constructE,@object
	.size		_ZN30_INTERNAL_8e9392ef_4_k_cu_main4cuda3std3__419piecewise_constructE,(_ZN30_INTERNAL_8e9392ef_4_k_cu_main4cuda3std6ranges3__45__cpo5cdataE - _ZN30_INTERNAL_8e9392ef_4_k_cu_main4cuda3std3__419piecewise_constructE)
_ZN30_INTERNAL_8e9392ef_4_k_cu_main4cuda3std3__419piecewise_constructE:
	.zero		1
	.type		_ZN30_INTERNAL_8e9392ef_4_k_cu_main4cuda3std6ranges3__45__cpo5cdataE,@object
	.size		_ZN30_INTERNAL_8e9392ef_4_k_cu_main4cuda3std6ranges3__45__cpo5cdataE,(_ZN30_INTERNAL_8e9392ef_4_k_cu_main6thrust24THRUST_300001_SM_1000_NS12placeholders2_2E - _ZN30_INTERNAL_8e9392ef_4_k_cu_main4cuda3std6ranges3__45__cpo5cdataE)
_ZN30_INTERNAL_8e9392ef_4_k_cu_main4cuda3std6ranges3__45__cpo5cdataE:
	.zero		1
	.type		_ZN30_INTERNAL_8e9392ef_4_k_cu_main6thrust24THRUST_300001_SM_1000_NS12placeholders2_2E,@object
	.size		_ZN30_INTERNAL_8e9392ef_4_k_cu_main6thrust24THRUST_300001_SM_1000_NS12placeholders2_2E,(_ZN30_INTERNAL_8e9392ef_4_k_cu_main4cuda3std3__45__cpo3endE - _ZN30_INTERNAL_8e9392ef_4_k_cu_main6thrust24THRUST_300001_SM_1000_NS12placeholders2_2E)
_ZN30_INTERNAL_8e9392ef_4_k_cu_main6thrust24THRUST_300001_SM_1000_NS12placeholders2_2E:
	.zero		1
	.type		_ZN30_INTERNAL_8e9392ef_4_k_cu_main4cuda3std3__45__cpo3endE,@object
	.size		_ZN30_INTERNAL_8e9392ef_4_k_cu_main4cuda3std3__45__cpo3endE,(_ZN30_INTERNAL_8e9392ef_4_k_cu_main4cuda3std6ranges3__45__cpo3endE - _ZN30_INTERNAL_8e9392ef_4_k_cu_main4cuda3std3__45__cpo3endE)
_ZN30_INTERNAL_8e9392ef_4_k_cu_main4cuda3std3__45__cpo3endE:
	.zero		1
	.type		_ZN30_INTERNAL_8e9392ef_4_k_cu_main4cuda3std6ranges3__45__cpo3endE,@object
	.size		_ZN30_INTERNAL_8e9392ef_4_k_cu_main4cuda3std6ranges3__45__cpo3endE,(_ZN30_INTERNAL_8e9392ef_4_k_cu_main6thrust24THRUST_300001_SM_1000_NS12placeholders2_6E - _ZN30_INTERNAL_8e9392ef_4_k_cu_main4cuda3std6ranges3__45__cpo3endE)
_ZN30_INTERNAL_8e9392ef_4_k_cu_main4cuda3std6ranges3__45__cpo3endE:
	.zero		1
	.type		_ZN30_INTERNAL_8e9392ef_4_k_cu_main6thrust24THRUST_300001_SM_1000_NS12placeholders2_6E,@object
	.size		_ZN30_INTERNAL_8e9392ef_4_k_cu_main6thrust24THRUST_300001_SM_1000_NS12placeholders2_6E,(_ZN30_INTERNAL_8e9392ef_4_k_cu_main4cuda3std3__45__cpo4rendE - _ZN30_INTERNAL_8e9392ef_4_k_cu_main6thrust24THRUST_300001_SM_1000_NS12placeholders2_6E)
_ZN30_INTERNAL_8e9392ef_4_k_cu_main6thrust24THRUST_300001_SM_1000_NS12placeholders2_6E:
	.zero		1
	.type		_ZN30_INTERNAL_8e9392ef_4_k_cu_main4cuda3std3__45__cpo4rendE,@object
	.size		_ZN30_INTERNAL_8e9392ef_4_k_cu_main4cuda3std3__45__cpo4rendE,(_ZN30_INTERNAL_8e9392ef_4_k_cu_main4cuda3std6ranges3__45__cpo9iter_swapE - _ZN30_INTERNAL_8e9392ef_4_k_cu_main4cuda3std3__45__cpo4rendE)
_ZN30_INTERNAL_8e9392ef_4_k_cu_main4cuda3std3__45__cpo4rendE:
	.zero		1
	.type		_ZN30_INTERNAL_8e9392ef_4_k_cu_main4cuda3std6ranges3__45__cpo9iter_swapE,@object
	.size		_ZN30_INTERNAL_8e9392ef_4_k_cu_main4cuda3std6ranges3__45__cpo9iter_swapE,(_ZN30_INTERNAL_8e9392ef_4_k_cu_main4cuda3std3__48unexpectE - _ZN30_INTERNAL_8e9392ef_4_k_cu_main4cuda3std6ranges3__45__cpo9iter_swapE)
_ZN30_INTERNAL_8e9392ef_4_k_cu_main4cuda3std6ranges3__45__cpo9iter_swapE:
	.zero		1
	.type		_ZN30_INTERNAL_8e9392ef_4_k_cu_main4cuda3std3__48unexpectE,@object
	.size		_ZN30_INTERNAL_8e9392ef_4_k_cu_main4cuda3std3__48unexpectE,(_ZN30_INTERNAL_8e9392ef_4_k_cu_main6thrust24THRUST_300001_SM_1000_NS8cuda_cub3parE - _ZN30_INTERNAL_8e9392ef_4_k_cu_main4cuda3std3__48unexpectE)
_ZN30_INTERNAL_8e9392ef_4_k_cu_main4cuda3std3__48unexpectE:
	.zero		1
	.type		_ZN30_INTERNAL_8e9392ef_4_k_cu_main6thrust24THRUST_300001_SM_1000_NS8cuda_cub3parE,@object
	.size		_ZN30_INTERNAL_8e9392ef_4_k_cu_main6thrust24THRUST_300001_SM_1000_NS8cuda_cub3parE,(_ZN30_INTERNAL_8e9392ef_4_k_cu_main6thrust24THRUST_300001_SM_1000_NS12placeholders2_4E - _ZN30_INTERNAL_8e9392ef_4_k_cu_main6thrust24THRUST_300001_SM_1000_NS8cuda_cub3parE)
_ZN30_INTERNAL_8e9392ef_4_k_cu_main6thrust24THRUST_300001_SM_1000_NS8cuda_cub3parE:
	.zero		1
	.type		_ZN30_INTERNAL_8e9392ef_4_k_cu_main6thrust24THRUST_300001_SM_1000_NS12placeholders2_4E,@object
	.size		_ZN30_INTERNAL_8e9392ef_4_k_cu_main6thrust24THRUST_300001_SM_1000_NS12placeholders2_4E,(_ZN30_INTERNAL_8e9392ef_4_k_cu_main4cuda3std3__45__cpo4cendE - _ZN30_INTERNAL_8e9392ef_4_k_cu_main6thrust24THRUST_300001_SM_1000_NS12placeholders2_4E)
_ZN30_INTERNAL_8e9392ef_4_k_cu_main6thrust24THRUST_300001_SM_1000_NS12placeholders2_4E:
	.zero		1
	.type		_ZN30_INTERNAL_8e9392ef_4_k_cu_main4cuda3std3__45__cpo4cendE,@object
	.size		_ZN30_INTERNAL_8e9392ef_4_k_cu_main4cuda3std3__45__cpo4cendE,(_ZN30_INTERNAL_8e9392ef_4_k_cu_main4cuda3std6ranges3__45__cpo4cendE - _ZN30_INTERNAL_8e9392ef_4_k_cu_main4cuda3std3__45__cpo4cendE)
_ZN30_INTERNAL_8e9392ef_4_k_cu_main4cuda3std3__45__cpo4cendE:
	.zero		1
	.type		_ZN30_INTERNAL_8e9392ef_4_k_cu_main4cuda3std6ranges3__45__cpo4cendE,@object
	.size		_ZN30_INTERNAL_8e9392ef_4_k_cu_main4cuda3std6ranges3__45__cpo4cendE,(_ZN30_INTERNAL_8e9392ef_4_k_cu_main4cuda3std3__420unreachable_sentinelE - _ZN30_INTERNAL_8e9392ef_4_k_cu_main4cuda3std6ranges3__45__cpo4cendE)
_ZN30_INTERNAL_8e9392ef_4_k_cu_main4cuda3std6ranges3__45__cpo4cendE:
	.zero		1
	.type		_ZN30_INTERNAL_8e9392ef_4_k_cu_main4cuda3std3__420unreachable_sentinelE,@object
	.size		_ZN30_INTERNAL_8e9392ef_4_k_cu_main4cuda3std3__420unreachable_sentinelE,(_ZN30_INTERNAL_8e9392ef_4_k_cu_main4cuda3std6ranges3__45__cpo5ssizeE - _ZN30_INTERNAL_8e9392ef_4_k_cu_main4cuda3std3__420unreachable_sentinelE)
_ZN30_INTERNAL_8e9392ef_4_k_cu_main4cuda3std3__420unreachable_sentinelE:
	.zero		1
	.type		_ZN30_INTERNAL_8e9392ef_4_k_cu_main4cuda3std6ranges3__45__cpo5ssizeE,@object
	.size		_ZN30_INTERNAL_8e9392ef_4_k_cu_main4cuda3std6ranges3__45__cpo5ssizeE,(_ZN30_INTERNAL_8e9392ef_4_k_cu_main6thrust24THRUST_300001_SM_1000_NS12placeholders2_8E - _ZN30_INTERNAL_8e9392ef_4_k_cu_main4cuda3std6ranges3__45__cpo5ssizeE)
_ZN30_INTERNAL_8e9392ef_4_k_cu_main4cuda3std6ranges3__45__cpo5ssizeE:
	.zero		1
	.type		_ZN30_INTERNAL_8e9392ef_4_k_cu_main6thrust24THRUST_300001_SM_1000_NS12placeholders2_8E,@object
	.size		_ZN30_INTERNAL_8e9392ef_4_k_cu_main6thrust24THRUST_300001_SM_1000_NS12placeholders2_8E,(_ZN30_INTERNAL_8e9392ef_4_k_cu_main4cuda3std3__45__cpo5crendE - _ZN30_INTERNAL_8e9392ef_4_k_cu_main6thrust24THRUST_300001_SM_1000_NS12placeholders2_8E)
_ZN30_INTERNAL_8e9392ef_4_k_cu_main6thrust24THRUST_300001_SM_1000_NS12placeholders2_8E:
	.zero		1
	.type		_ZN30_INTERNAL_8e9392ef_4_k_cu_main4cuda3std3__45__cpo5crendE,@object
	.size		_ZN30_INTERNAL_8e9392ef_4_k_cu_main4cuda3std3__45__cpo5crendE,(_ZN30_INTERNAL_8e9392ef_4_k_cu_main4cuda3std6ranges3__45__cpo4prevE - _ZN30_INTERNAL_8e9392ef_4_k_cu_main4cuda3std3__45__cpo5crendE)
_ZN30_INTERNAL_8e9392ef_4_k_cu_main4cuda3std3__45__cpo5crendE:
	.zero		1
	.type		_ZN30_INTERNAL_8e9392ef_4_k_cu_main4cuda3std6ranges3__45__cpo4prevE,@object
	.size		_ZN30_INTERNAL_8e9392ef_4_k_cu_main4cuda3std6ranges3__45__cpo4prevE,(_ZN30_INTERNAL_8e9392ef_4_k_cu_main4cuda3std6ranges3__45__cpo9iter_moveE - _ZN30_INTERNAL_8e9392ef_4_k_cu_main4cuda3std6ranges3__45__cpo4prevE)
_ZN30_INTERNAL_8e9392ef_4_k_cu_main4cuda3std6ranges3__45__cpo4prevE:
	.zero		1
	.type		_ZN30_INTERNAL_8e9392ef_4_k_cu_main4cuda3std6ranges3__45__cpo9iter_moveE,@object
	.size		_ZN30_INTERNAL_8e9392ef_4_k_cu_main4cuda3std6ranges3__45__cpo9iter_moveE,(_ZN30_INTERNAL_8e9392ef_4_k_cu_main6thrust24THRUST_300001_SM_1000_NS6system6detail10sequential3seqE - _ZN30_INTERNAL_8e9392ef_4_k_cu_main4cuda3std6ranges3__45__cpo9iter_moveE)
_ZN30_INTERNAL_8e9392ef_4_k_cu_main4cuda3std6ranges3__45__cpo9iter_moveE:
	.zero		1
	.type		_ZN30_INTERNAL_8e9392ef_4_k_cu_main6thrust24THRUST_300001_SM_1000_NS6system6detail10sequential3seqE,@object
	.size		_ZN30_INTERNAL_8e9392ef_4_k_cu_main6thrust24THRUST_300001_SM_1000_NS6system6detail10sequential3seqE,(.L_31 - _ZN30_INTERNAL_8e9392ef_4_k_cu_main6thrust24THRUST_300001_SM_1000_NS6system6detail10sequential3seqE)
_ZN30_INTERNAL_8e9392ef_4_k_cu_main6thrust24THRUST_300001_SM_1000_NS6system6detail10sequential3seqE:
	.zero		1
.L_31:


//--------------------- .nv.constant0._ZN3cub18CUB_300001_SM_10006detail8for_each13static_kernelINS2_12policy_hub_t12policy_500_tElNS2_12op_wrapper_tIl18arbitrary_functor2N6thrust24THRUST_300001_SM_1000_NS12zip_iteratorIN4cuda3std3__45tupleIJNS9_6detail15normal_iteratorINS9_10device_ptrIfEEEESJ_SJ_EEEEEEEEEvT0_T1_ --------------------------
	.section	.nv.constant0._ZN3cub18CUB_300001_SM_10006detail8for_each13static_kernelINS2_12policy_hub_t12policy_500_tElNS2_12op_wrapper_tIl18arbitrary_functor2N6thrust24THRUST_300001_SM_1000_NS12zip_iteratorIN4cuda3std3__45tupleIJNS9_6detail15normal_iteratorINS9_10device_ptrIfEEEESJ_SJ_EEEEEEEEEvT0_T1_,"a",@progbits
	.sectionflags	@""
	.align	4
.nv.constant0._ZN3cub18CUB_300001_SM_10006detail8for_each13static_kernelINS2_12policy_hub_t12policy_500_tElNS2_12op_wrapper_tIl18arbitrary_functor2N6thrust24THRUST_300001_SM_1000_NS12zip_iteratorIN4cuda3std3__45tupleIJNS9_6detail15normal_iteratorINS9_10device_ptrIfEEEESJ_SJ_EEEEEEEEEvT0_T1_:
	.zero		936


//--------------------- .nv.constant0._ZN3cub18CUB_300001_SM_10006detail8for_each13static_kernelINS2_12policy_hub_t12policy_500_tEmN6thrust24THRUST_300001_SM_1000_NS8cuda_cub20__uninitialized_fill7functorINS7_10device_ptrIfEEfEEEEvT0_T1_ --------------------------
	.section	.nv.constant0._ZN3cub18CUB_300001_SM_10006detail8for_each13static_kernelINS2_12policy_hub_t12policy_500_tEmN6thrust24THRUST_300001_SM_1000_NS8cuda_cub20__uninitialized_fill7functorINS7_10device_ptrIfEEfEEEEvT0_T1_,"a",@progbits
	.sectionflags	@""
	.align	4
.nv.constant0._ZN3cub18CUB_300001_SM_10006detail8for_each13static_kernelINS2_12policy_hub_t12policy_500_tEmN6thrust24THRUST_300001_SM_1000_NS8cuda_cub20__uninitialized_fill7functorINS7_10device_ptrIfEEfEEEEvT0_T1_:
	.zero		920


//--------------------- .nv.constant0._ZN3cub18CUB_300001_SM_10006detail11EmptyKernelIvEEvv --------------------------
	.section	.nv.constant0._ZN3cub18CUB_300001_SM_10006detail11EmptyKernelIvEEvv,"a",@progbits
	.sectionflags	@""
	.align	4
.nv.constant0._ZN3cub18CUB_300001_SM_10006detail11EmptyKernelIvEEvv:
	.zero		896


//--------------------- SYMBOLS --------------------------

	.type		.nv.reservedSmem.offset0,@object
	.size		.nv.reservedSmem.offset0,0x4
